	.target	sm_100a

	.elftype	@"ET_EXEC"


//--------------------- .note.nv.tkinfo           --------------------------
	.section	.note.nv.tkinfo,"",@"SHT_NOTE"
	.sectionflags	@"SHF_NOTE_NV_TKINFO"
	.tkinfo
        /*0018*/ 	.word	0x00000002
        /*0030*/ 	.string	""
        /*0030*/ 	.string	"ptxas"
        /*0030*/ 	.string	"Cuda compilation tools, release 13.0, V13.0.88"
        /*0030*/ 	.string	"Build cuda_13.0.r13.0/compiler.36424714_0"
        /*0030*/ 	.string	"-arch sm_100a -m 64 "



//--------------------- .note.nv.cuinfo           --------------------------
	.section	.note.nv.cuinfo,"",@"SHT_NOTE"
	.sectionflags	@"SHF_NOTE_NV_CUINFO"
        /*0018*/ 	.short	0x0002
        /*001a*/ 	.short	0x0064
        /*001c*/ 	.short	0x0082
	.zero		2


//--------------------- .nv.info                  --------------------------
	.section	.nv.info,"",@"SHT_CUDA_INFO"
	.align	4


	//----- nvinfo : EIATTR_REGCOUNT
	.align		4
        /*0000*/ 	.byte	0x04, 0x2f
        /*0002*/ 	.short	(.L_19 - .L_18)
	.align		4
.L_18:
        /*0004*/ 	.word	index@(_ZN7cutlass13device_kernelINS_4gemm6kernel13GemmUniversalIN4cute5tupleIJiiiiEEENS1_10collective13CollectiveMmaINS1_35MainloopSm100TmaUmmaWarpSpecializedILi17ELi2ELi4ENS5_IJNS4_1CILi1EEESB_SB_EEEEENS5_IJNSA_ILi128EEENSA_ILi64EEESF_EEENS_12float_e5m2_tENS5_IJSB_llEEENS_12float_e4m3_tENS5_IJlSB_lEEENS4_8TiledMMAINS4_8MMA_AtomIJNS4_10MMA_TraitsINS4_19SM100_MMA_F8F6F4_SSEJSH_SJ_fSE_SF_NS4_17integral_constantINS4_4UMMA5MajorELSR_1EEENSP_ISR_LSR_0EEENSP_INSQ_7ScaleInELSU_0EEESV_EEEEEENS4_6LayoutISC_NS5_IJNSA_ILi0EEESZ_SZ_EEEEENS5_IJNS4_10UnderscoreES12_S12_EEEEENS4_13SM90_TMA_LOADENS4_14ComposedLayoutINS4_7SwizzleILi3ELi4ELi3EEENS4_18smem_ptr_flag_bitsILi8EEENSY_INS5_IJSE_NSA_ILi8EEEEEENS5_IJSB_SE_EEEEEEEvNS4_8identityES15_NS16_INS17_ILi2ELi4ELi3EEES1A_NSY_INS5_IJS1B_SF_EEENS5_IJSF_SB_EEEEEEEvS1G_EENS_8epilogue10collective18CollectiveEpilogueINS1N_23Sm100TmaWarpSpecializedILi1ELi1ELi64ELb0ELb0EEEJSG_NS5_IJNSY_ISE_SB_EENSY_ISF_SB_EEEEESH_SK_SH_SK_NS1N_6fusion15FusionCallbacksIS1R_NS1V_17LinearCombinationISH_fSH_fLNS_15FloatRoundStyleE2EEESG_S1U_JEEENS4_5SM1004TMEM4LOAD26SM100_TMEM_LOAD_32dp32b64xES15_S1L_NS4_39AutoVectorizingCopyWithAssumedAlignmentILi128EEENS4_14SM90_TMA_STOREES1L_S26_S26_EEEvvEEEEvNT_6ParamsE)
        /*0008*/ 	.word	0x000000c2


	//----- nvinfo : EIATTR_FRAME_SIZE
	.align		4
.L_19:
        /*000c*/ 	.byte	0x04, 0x11
        /*000e*/ 	.short	(.L_21 - .L_20)
	.align		4
.L_20:
        /*0010*/ 	.word	index@($__internal_2_$__cuda_sm10x_tcgen05_guardrail_trap_unallocated_columns_being_dealloced)
        /*0014*/ 	.word	0x00000000


	//----- nvinfo : EIATTR_FRAME_SIZE
	.align		4
.L_21:
        /*0018*/ 	.byte	0x04, 0x11
        /*001a*/ 	.short	(.L_23 - .L_22)
	.align		4
.L_22:
        /*001c*/ 	.word	index@($__internal_1_$__cuda_sm10x_tcgen05_guardrail_trap_phase_invalid_during_alloc)
        /*0020*/ 	.word	0x00000000


	//----- nvinfo : EIATTR_FRAME_SIZE
	.align		4
.L_23:
        /*0024*/ 	.byte	0x04, 0x11
        /*0026*/ 	.short	(.L_25 - .L_24)
	.align		4
.L_24:
        /*0028*/ 	.word	index@($__internal_0_$__cuda_sm10x_tcgen05_guardrail_trap_col_being_dealloced_not_returned_by_alloc)
        /*002c*/ 	.word	0x00000000


	//----- nvinfo : EIATTR_FRAME_SIZE
	.align		4
.L_25:
        /*0030*/ 	.byte	0x04, 0x11
        /*0032*/ 	.short	(.L_27 - .L_26)
	.align		4
.L_26:
        /*0034*/ 	.word	index@(_ZN7cutlass13device_kernelINS_4gemm6kernel13GemmUniversalIN4cute5tupleIJiiiiEEENS1_10collective13CollectiveMmaINS1_35MainloopSm100TmaUmmaWarpSpecializedILi17ELi2ELi4ENS5_IJNS4_1CILi1EEESB_SB_EEEEENS5_IJNSA_ILi128EEENSA_ILi64EEESF_EEENS_12float_e5m2_tENS5_IJSB_llEEENS_12float_e4m3_tENS5_IJlSB_lEEENS4_8TiledMMAINS4_8MMA_AtomIJNS4_10MMA_TraitsINS4_19SM100_MMA_F8F6F4_SSEJSH_SJ_fSE_SF_NS4_17integral_constantINS4_4UMMA5MajorELSR_1EEENSP_ISR_LSR_0EEENSP_INSQ_7ScaleInELSU_0EEESV_EEEEEENS4_6LayoutISC_NS5_IJNSA_ILi0EEESZ_SZ_EEEEENS5_IJNS4_10UnderscoreES12_S12_EEEEENS4_13SM90_TMA_LOADENS4_14ComposedLayoutINS4_7SwizzleILi3ELi4ELi3EEENS4_18smem_ptr_flag_bitsILi8EEENSY_INS5_IJSE_NSA_ILi8EEEEEENS5_IJSB_SE_EEEEEEEvNS4_8identityES15_NS16_INS17_ILi2ELi4ELi3EEES1A_NSY_INS5_IJS1B_SF_EEENS5_IJSF_SB_EEEEEEEvS1G_EENS_8epilogue10collective18CollectiveEpilogueINS1N_23Sm100TmaWarpSpecializedILi1ELi1ELi64ELb0ELb0EEEJSG_NS5_IJNSY_ISE_SB_EENSY_ISF_SB_EEEEESH_SK_SH_SK_NS1N_6fusion15FusionCallbacksIS1R_NS1V_17LinearCombinationISH_fSH_fLNS_15FloatRoundStyleE2EEESG_S1U_JEEENS4_5SM1004TMEM4LOAD26SM100_TMEM_LOAD_32dp32b64xES15_S1L_NS4_39AutoVectorizingCopyWithAssumedAlignmentILi128EEENS4_14SM90_TMA_STOREES1L_S26_S26_EEEvvEEEEvNT_6ParamsE)
        /*0038*/ 	.word	0x00000000


	//----- nvinfo : EIATTR_MIN_STACK_SIZE
	.align		4
.L_27:
        /*003c*/ 	.byte	0x04, 0x12
        /*003e*/ 	.short	(.L_29 - .L_28)
	.align		4
.L_28:
        /*0040*/ 	.word	index@(_ZN7cutlass13device_kernelINS_4gemm6kernel13GemmUniversalIN4cute5tupleIJiiiiEEENS1_10collective13CollectiveMmaINS1_35MainloopSm100TmaUmmaWarpSpecializedILi17ELi2ELi4ENS5_IJNS4_1CILi1EEESB_SB_EEEEENS5_IJNSA_ILi128EEENSA_ILi64EEESF_EEENS_12float_e5m2_tENS5_IJSB_llEEENS_12float_e4m3_tENS5_IJlSB_lEEENS4_8TiledMMAINS4_8MMA_AtomIJNS4_10MMA_TraitsINS4_19SM100_MMA_F8F6F4_SSEJSH_SJ_fSE_SF_NS4_17integral_constantINS4_4UMMA5MajorELSR_1EEENSP_ISR_LSR_0EEENSP_INSQ_7ScaleInELSU_0EEESV_EEEEEENS4_6LayoutISC_NS5_IJNSA_ILi0EEESZ_SZ_EEEEENS5_IJNS4_10UnderscoreES12_S12_EEEEENS4_13SM90_TMA_LOADENS4_14ComposedLayoutINS4_7SwizzleILi3ELi4ELi3EEENS4_18smem_ptr_flag_bitsILi8EEENSY_INS5_IJSE_NSA_ILi8EEEEEENS5_IJSB_SE_EEEEEEEvNS4_8identityES15_NS16_INS17_ILi2ELi4ELi3EEES1A_NSY_INS5_IJS1B_SF_EEENS5_IJSF_SB_EEEEEEEvS1G_EENS_8epilogue10collective18CollectiveEpilogueINS1N_23Sm100TmaWarpSpecializedILi1ELi1ELi64ELb0ELb0EEEJSG_NS5_IJNSY_ISE_SB_EENSY_ISF_SB_EEEEESH_SK_SH_SK_NS1N_6fusion15FusionCallbacksIS1R_NS1V_17LinearCombinationISH_fSH_fLNS_15FloatRoundStyleE2EEESG_S1U_JEEENS4_5SM1004TMEM4LOAD26SM100_TMEM_LOAD_32dp32b64xES15_S1L_NS4_39AutoVectorizingCopyWithAssumedAlignmentILi128EEENS4_14SM90_TMA_STOREES1L_S26_S26_EEEvvEEEEvNT_6ParamsE)
        /*0044*/ 	.word	0x00000000
.L_29:


//--------------------- .nv.compat                --------------------------
	.section	.nv.compat,"",@"SHT_CUDA_COMPAT_INFO"
	.align	4
        /*0000*/ 	.byte	0x02, 0x09, 0x01, 0x00, 0x02, 0x02, 0x02, 0x00, 0x02, 0x05, 0x05, 0x00, 0x03, 0x07, 0x01, 0x01
        /*0010*/ 	.byte	0x02, 0x03, 0x01, 0x00, 0x02, 0x06, 0x01, 0x00, 0x04, 0x0b, 0x08, 0x00, 0x09, 0x00, 0x00, 0x00
        /*0020*/ 	.byte	0x00, 0x00, 0x00, 0x00


//--------------------- .nv.info._ZN7cutlass13device_kernelINS_4gemm6kernel13GemmUniversalIN4cute5tupleIJiiiiEEENS1_10collective13CollectiveMmaINS1_35MainloopSm100TmaUmmaWarpSpecializedILi17ELi2ELi4ENS5_IJNS4_1CILi1EEESB_SB_EEEEENS5_IJNSA_ILi128EEENSA_ILi64EEESF_EEENS_12float_e5m2_tENS5_IJSB_llEEENS_12float_e4m3_tENS5_IJlSB_lEEENS4_8TiledMMAINS4_8MMA_AtomIJNS4_10MMA_TraitsINS4_19SM100_MMA_F8F6F4_SSEJSH_SJ_fSE_SF_NS4_17integral_constantINS4_4UMMA5MajorELSR_1EEENSP_ISR_LSR_0EEENSP_INSQ_7ScaleInELSU_0EEESV_EEEEEENS4_6LayoutISC_NS5_IJNSA_ILi0EEESZ_SZ_EEEEENS5_IJNS4_10UnderscoreES12_S12_EEEEENS4_13SM90_TMA_LOADENS4_14ComposedLayoutINS4_7SwizzleILi3ELi4ELi3EEENS4_18smem_ptr_flag_bitsILi8EEENSY_INS5_IJSE_NSA_ILi8EEEEEENS5_IJSB_SE_EEEEEEEvNS4_8identityES15_NS16_INS17_ILi2ELi4ELi3EEES1A_NSY_INS5_IJS1B_SF_EEENS5_IJSF_SB_EEEEEEEvS1G_EENS_8epilogue10collective18CollectiveEpilogueINS1N_23Sm100TmaWarpSpecializedILi1ELi1ELi64ELb0ELb0EEEJSG_NS5_IJNSY_ISE_SB_EENSY_ISF_SB_EEEEESH_SK_SH_SK_NS1N_6fusion15FusionCallbacksIS1R_NS1V_17LinearCombinationISH_fSH_fLNS_15FloatRoundStyleE2EEESG_S1U_JEEENS4_5SM1004TMEM4LOAD26SM100_TMEM_LOAD_32dp32b64xES15_S1L_NS4_39AutoVectorizingCopyWithAssumedAlignmentILi128EEENS4_14SM90_TMA_STOREES1L_S26_S26_EEEvvEEEEvNT_6ParamsE --------------------------
	.section	.nv.info._ZN7cutlass13device_kernelINS_4gemm6kernel13GemmUniversalIN4cute5tupleIJiiiiEEENS1_10collective13CollectiveMmaINS1_35MainloopSm100TmaUmmaWarpSpecializedILi17ELi2ELi4ENS5_IJNS4_1CILi1EEESB_SB_EEEEENS5_IJNSA_ILi128EEENSA_ILi64EEESF_EEENS_12float_e5m2_tENS5_IJSB_llEEENS_12float_e4m3_tENS5_IJlSB_lEEENS4_8TiledMMAINS4_8MMA_AtomIJNS4_10MMA_TraitsINS4_19SM100_MMA_F8F6F4_SSEJSH_SJ_fSE_SF_NS4_17integral_constantINS4_4UMMA5MajorELSR_1EEENSP_ISR_LSR_0EEENSP_INSQ_7ScaleInELSU_0EEESV_EEEEEENS4_6LayoutISC_NS5_IJNSA_ILi0EEESZ_SZ_EEEEENS5_IJNS4_10UnderscoreES12_S12_EEEEENS4_13SM90_TMA_LOADENS4_14ComposedLayoutINS4_7SwizzleILi3ELi4ELi3EEENS4_18smem_ptr_flag_bitsILi8EEENSY_INS5_IJSE_NSA_ILi8EEEEEENS5_IJSB_SE_EEEEEEEvNS4_8identityES15_NS16_INS17_ILi2ELi4ELi3EEES1A_NSY_INS5_IJS1B_SF_EEENS5_IJSF_SB_EEEEEEEvS1G_EENS_8epilogue10collective18CollectiveEpilogueINS1N_23Sm100TmaWarpSpecializedILi1ELi1ELi64ELb0ELb0EEEJSG_NS5_IJNSY_ISE_SB_EENSY_ISF_SB_EEEEESH_SK_SH_SK_NS1N_6fusion15FusionCallbacksIS1R_NS1V_17LinearCombinationISH_fSH_fLNS_15FloatRoundStyleE2EEESG_S1U_JEEENS4_5SM1004TMEM4LOAD26SM100_TMEM_LOAD_32dp32b64xES15_S1L_NS4_39AutoVectorizingCopyWithAssumedAlignmentILi128EEENS4_14SM90_TMA_STOREES1L_S26_S26_EEEvvEEEEvNT_6ParamsE,"",@"SHT_CUDA_INFO"
	.sectionflags	@""
	.align	4


	//----- nvinfo : EIATTR_CUDA_API_VERSION
	.align		4
        /*0000*/ 	.byte	0x04, 0x37
        /*0002*/ 	.short	(.L_31 - .L_30)
.L_30:
        /*0004*/ 	.word	0x00000082


	//----- nvinfo : EIATTR_KPARAM_INFO
	.align		4
.L_31:
        /*0008*/ 	.byte	0x04, 0x17
        /*000a*/ 	.short	(.L_33 - .L_32)
.L_32:
        /*000c*/ 	.word	0x00000000
        /*0010*/ 	.short	0x0000
        /*0012*/ 	.short	0x0000
        /*0014*/ 	.byte	0x00, 0xf0, 0x01, 0x20


	//----- nvinfo : EIATTR_AT_ENTRY_FRAGMENTS
	.align		4
.L_33:
        /*0018*/ 	.byte	0x04, 0x4f
        /*001a*/ 	.short	(.L_35 - .L_34)


	//   ....[0]....
.L_34:
        /*001c*/ 	.word	0x00000006


	//----- nvinfo : EIATTR_RESERVED_SMEM_USED
	.align		4
.L_35:
        /*0020*/ 	.byte	0x01, 0x41
	.zero		2


	//----- nvinfo : EIATTR_SPARSE_MMA_MASK
	.align		4
        /*0024*/ 	.byte	0x03, 0x50
        /*0026*/ 	.short	0x0000


	//----- nvinfo : EIATTR_TCGEN05_1CTA_USED
	.align		4
        /*0028*/ 	.byte	0x01, 0x51
	.zero		2


	//----- nvinfo : EIATTR_MAXREG_COUNT
	.align		4
        /*002c*/ 	.byte	0x03, 0x1b
        /*002e*/ 	.short	0x00ff


	//----- nvinfo : EIATTR_NUM_BARRIERS
	.align		4
        /*0030*/ 	.byte	0x02, 0x4c
        /*0032*/ 	.byte	0x07
	.zero		1


	//----- nvinfo : EIATTR_EXTERNS
	.align		4
        /*0034*/ 	.byte	0x04, 0x0f
        /*0036*/ 	.short	(.L_37 - .L_36)


	//   ....[0]....
	.align		4
.L_36:
        /*0038*/ 	.word	index@(__assertfail)


	//----- nvinfo : EIATTR_MERCURY_ISA_VERSION
	.align		4
.L_37:
        /*003c*/ 	.byte	0x03, 0x5f
        /*003e*/ 	.short	0x0101


	//----- nvinfo : EIATTR_INT_WARP_WIDE_INSTR_OFFSETS
	.align		4
        /*0040*/ 	.byte	0x04, 0x31
        /*0042*/ 	.short	(.L_39 - .L_38)


	//   ....[0]....
.L_38:
        /*0044*/ 	.word	0x00001f50


	//   ....[1]....
        /*0048*/ 	.word	0x00004000


	//   ....[2]....
        /*004c*/ 	.word	0x00004020


	//   ....[3]....
        /*0050*/ 	.word	0x00004050


	//   ....[4]....
        /*0054*/ 	.word	0x00004a60


	//   ....[5]....
        /*0058*/ 	.word	0x00004b50


	//----- nvinfo : EIATTR_COOP_GROUP_MASK_REGIDS
	.align		4
.L_39:
        /*005c*/ 	.byte	0x04, 0x29
        /*005e*/ 	.short	(.L_41 - .L_40)


	//   ....[0]....
.L_40:
        /*0060*/ 	.word	0xffffffff


	//   ....[1]....
        /*0064*/ 	.word	0xffffffff


	//   ....[2]....
        /*0068*/ 	.word	0xffffffff


	//   ....[3]....
        /*006c*/ 	.word	0xffffffff


	//   ....[4]....
        /*0070*/ 	.word	0xffffffff


	//   ....[5]....
        /*0074*/ 	.word	0xffffffff


	//   ....[6]....
        /*0078*/ 	.word	0xffffffff


	//   ....[7]....
        /*007c*/ 	.word	0xffffffff


	//   ....[8]....
        /*0080*/ 	.word	0xffffffff


	//   ....[9]....
        /*0084*/ 	.word	0xffffffff


	//   ....[10]....
        /*0088*/ 	.word	0xffffffff


	//   ....[11]....
        /*008c*/ 	.word	0xffffffff


	//   ....[12]....
        /*0090*/ 	.word	0xffffffff


	//----- nvinfo : EIATTR_COOP_GROUP_INSTR_OFFSETS
	.align		4
.L_41:
        /*0094*/ 	.byte	0x04, 0x28
        /*0096*/ 	.short	(.L_43 - .L_42)


	//   ....[0]....
.L_42:
        /*0098*/ 	.word	0x00000090


	//   ....[1]....
        /*009c*/ 	.word	0x000004d0


	//   ....[2]....
        /*00a0*/ 	.word	0x00000810


	//   ....[3]....
        /*00a4*/ 	.word	0x00000950


	//   ....[4]....
        /*00a8*/ 	.word	0x00000a50


	//   ....[5]....
        /*00ac*/ 	.word	0x00000bc0


	//   ....[6]....
        /*00b0*/ 	.word	0x00000d60


	//   ....[7]....
        /*00b4*/ 	.word	0x00001e30


	//   ....[8]....
        /*00b8*/ 	.word	0x00003360


	//   ....[9]....
        /*00bc*/ 	.word	0x00003570


	//   ....[10]....
        /*00c0*/ 	.word	0x000035a0


	//   ....[11]....
        /*00c4*/ 	.word	0x00003ee0


	//   ....[12]....
        /*00c8*/ 	.word	0x00004110


	//----- nvinfo : EIATTR_VRC_CTA_INIT_COUNT
	.align		4
.L_43:
        /*00cc*/ 	.byte	0x02, 0x4a
        /*00ce*/ 	.byte	0x80
	.zero		1


	//----- nvinfo : EIATTR_SYSCALL_OFFSETS
	.align		4
        /*00d0*/ 	.byte	0x04, 0x46
        /*00d2*/ 	.short	(.L_45 - .L_44)


	//   ....[0]....
.L_44:
        /*00d4*/ 	.word	0x00005540


	//   ....[1]....
        /*00d8*/ 	.word	0x00005680


	//   ....[2]....
        /*00dc*/ 	.word	0x00005e20


	//----- nvinfo : EIATTR_MBARRIER_INSTR_OFFSETS
	.align		4
.L_45:
        /*00e0*/ 	.byte	0x04, 0x39
        /*00e2*/ 	.short	(.L_47 - .L_46)


	//   ....[0]....
.L_46:
        /*00e4*/ 	.word	0x000005d0
        /*00e8*/ 	.word	0x000000ff
        /*00ec*/ 	.word	0x00000000
        /*00f0*/ 	.short	0x0100
        /*00f2*/ 	.byte	0x05
	.zero		1


	//   ....[1]....
        /*00f4*/ 	.word	0x000005e0
        /*00f8*/ 	.word	0x000000ff
        /*00fc*/ 	.word	0x00000088
        /*0100*/ 	.short	0x0100
        /*0102*/ 	.byte	0x05
	.zero		1


	//   ....[2]....
        /*0104*/ 	.word	0x000005f0
        /*0108*/ 	.word	0x000000ff
        /*010c*/ 	.word	0x00000008
        /*0110*/ 	.short	0x0100
        /*0112*/ 	.byte	0x05
	.zero		1


	//   ....[3]....
        /*0114*/ 	.word	0x00000600
        /*0118*/ 	.word	0x000000ff
        /*011c*/ 	.word	0x00000090
        /*0120*/ 	.short	0x0100
        /*0122*/ 	.byte	0x05
	.zero		1


	//   ....[4]....
        /*0124*/ 	.word	0x00000610
        /*0128*/ 	.word	0x000000ff
        /*012c*/ 	.word	0x00000010
        /*0130*/ 	.short	0x0100
        /*0132*/ 	.byte	0x05
	.zero		1


	//   ....[5]....
        /*0134*/ 	.word	0x00000620
        /*0138*/ 	.word	0x000000ff
        /*013c*/ 	.word	0x00000098
        /*0140*/ 	.short	0x0100
        /*0142*/ 	.byte	0x05
	.zero		1


	//   ....[6]....
        /*0144*/ 	.word	0x00000630
        /*0148*/ 	.word	0x000000ff
        /*014c*/ 	.word	0x00000018
        /*0150*/ 	.short	0x0100
        /*0152*/ 	.byte	0x05
	.zero		1


	//   ....[7]....
        /*0154*/ 	.word	0x00000640
        /*0158*/ 	.word	0x000000ff
        /*015c*/ 	.word	0x000000a0
        /*0160*/ 	.short	0x0100
        /*0162*/ 	.byte	0x05
	.zero		1


	//   ....[8]....
        /*0164*/ 	.word	0x00000650
        /*0168*/ 	.word	0x000000ff
        /*016c*/ 	.word	0x00000020
        /*0170*/ 	.short	0x0100
        /*0172*/ 	.byte	0x05
	.zero		1


	//   ....[9]....
        /*0174*/ 	.word	0x00000660
        /*0178*/ 	.word	0x000000ff
        /*017c*/ 	.word	0x000000a8
        /*0180*/ 	.short	0x0100
        /*0182*/ 	.byte	0x05
	.zero		1


	//   ....[10]....
        /*0184*/ 	.word	0x00000670
        /*0188*/ 	.word	0x000000ff
        /*018c*/ 	.word	0x00000028
        /*0190*/ 	.short	0x0100
        /*0192*/ 	.byte	0x05
	.zero		1


	//   ....[11]....
        /*0194*/ 	.word	0x00000680
        /*0198*/ 	.word	0x000000ff
        /*019c*/ 	.word	0x000000b0
        /*01a0*/ 	.short	0x0100
        /*01a2*/ 	.byte	0x05
	.zero		1


	//   ....[12]....
        /*01a4*/ 	.word	0x00000690
        /*01a8*/ 	.word	0x000000ff
        /*01ac*/ 	.word	0x00000030
        /*01b0*/ 	.short	0x0100
        /*01b2*/ 	.byte	0x05
	.zero		1


	//   ....[13]....
        /*01b4*/ 	.word	0x000006a0
        /*01b8*/ 	.word	0x000000ff
        /*01bc*/ 	.word	0x000000b8
        /*01c0*/ 	.short	0x0100
        /*01c2*/ 	.byte	0x05
	.zero		1


	//   ....[14]....
        /*01c4*/ 	.word	0x000006b0
        /*01c8*/ 	.word	0x000000ff
        /*01cc*/ 	.word	0x00000038
        /*01d0*/ 	.short	0x0100
        /*01d2*/ 	.byte	0x05
	.zero		1


	//   ....[15]....
        /*01d4*/ 	.word	0x000006c0
        /*01d8*/ 	.word	0x000000ff
        /*01dc*/ 	.word	0x000000c0
        /*01e0*/ 	.short	0x0100
        /*01e2*/ 	.byte	0x05
	.zero		1


	//   ....[16]....
        /*01e4*/ 	.word	0x000006d0
        /*01e8*/ 	.word	0x000000ff
        /*01ec*/ 	.word	0x00000040
        /*01f0*/ 	.short	0x0100
        /*01f2*/ 	.byte	0x05
	.zero		1


	//   ....[17]....
        /*01f4*/ 	.word	0x000006e0
        /*01f8*/ 	.word	0x000000ff
        /*01fc*/ 	.word	0x000000c8
        /*0200*/ 	.short	0x0100
        /*0202*/ 	.byte	0x05
	.zero		1


	//   ....[18]....
        /*0204*/ 	.word	0x000006f0
        /*0208*/ 	.word	0x000000ff
        /*020c*/ 	.word	0x00000048
        /*0210*/ 	.short	0x0100
        /*0212*/ 	.byte	0x05
	.zero		1


	//   ....[19]....
        /*0214*/ 	.word	0x00000700
        /*0218*/ 	.word	0x000000ff
        /*021c*/ 	.word	0x000000d0
        /*0220*/ 	.short	0x0100
        /*0222*/ 	.byte	0x05
	.zero		1


	//   ....[20]....
        /*0224*/ 	.word	0x00000710
        /*0228*/ 	.word	0x000000ff
        /*022c*/ 	.word	0x00000050
        /*0230*/ 	.short	0x0100
        /*0232*/ 	.byte	0x05
	.zero		1


	//   ....[21]....
        /*0234*/ 	.word	0x00000720
        /*0238*/ 	.word	0x000000ff
        /*023c*/ 	.word	0x000000d8
        /*0240*/ 	.short	0x0100
        /*0242*/ 	.byte	0x05
	.zero		1


	//   ....[22]....
        /*0244*/ 	.word	0x00000730
        /*0248*/ 	.word	0x000000ff
        /*024c*/ 	.word	0x00000058
        /*0250*/ 	.short	0x0100
        /*0252*/ 	.byte	0x05
	.zero		1


	//   ....[23]....
        /*0254*/ 	.word	0x00000740
        /*0258*/ 	.word	0x000000ff
        /*025c*/ 	.word	0x000000e0
        /*0260*/ 	.short	0x0100
        /*0262*/ 	.byte	0x05
	.zero		1


	//   ....[24]....
        /*0264*/ 	.word	0x00000750
        /*0268*/ 	.word	0x000000ff
        /*026c*/ 	.word	0x00000060
        /*0270*/ 	.short	0x0100
        /*0272*/ 	.byte	0x05
	.zero		1


	//   ....[25]....
        /*0274*/ 	.word	0x00000760
        /*0278*/ 	.word	0x000000ff
        /*027c*/ 	.word	0x000000e8
        /*0280*/ 	.short	0x0100
        /*0282*/ 	.byte	0x05
	.zero		1


	//   ....[26]....
        /*0284*/ 	.word	0x00000770
        /*0288*/ 	.word	0x000000ff
        /*028c*/ 	.word	0x00000068
        /*0290*/ 	.short	0x0100
        /*0292*/ 	.byte	0x05
	.zero		1


	//   ....[27]....
        /*0294*/ 	.word	0x00000780
        /*0298*/ 	.word	0x000000ff
        /*029c*/ 	.word	0x000000f0
        /*02a0*/ 	.short	0x0100
        /*02a2*/ 	.byte	0x05
	.zero		1


	//   ....[28]....
        /*02a4*/ 	.word	0x00000790
        /*02a8*/ 	.word	0x000000ff
        /*02ac*/ 	.word	0x00000070
        /*02b0*/ 	.short	0x0100
        /*02b2*/ 	.byte	0x05
	.zero		1


	//   ....[29]....
        /*02b4*/ 	.word	0x000007a0
        /*02b8*/ 	.word	0x000000ff
        /*02bc*/ 	.word	0x000000f8
        /*02c0*/ 	.short	0x0100
        /*02c2*/ 	.byte	0x05
	.zero		1


	//   ....[30]....
        /*02c4*/ 	.word	0x000007b0
        /*02c8*/ 	.word	0x000000ff
        /*02cc*/ 	.word	0x00000078
        /*02d0*/ 	.short	0x0100
        /*02d2*/ 	.byte	0x05
	.zero		1


	//   ....[31]....
        /*02d4*/ 	.word	0x000007c0
        /*02d8*/ 	.word	0x000000ff
        /*02dc*/ 	.word	0x00000100
        /*02e0*/ 	.short	0x0100
        /*02e2*/ 	.byte	0x05
	.zero		1


	//   ....[32]....
        /*02e4*/ 	.word	0x000007d0
        /*02e8*/ 	.word	0x000000ff
        /*02ec*/ 	.word	0x00000080
        /*02f0*/ 	.short	0x0100
        /*02f2*/ 	.byte	0x05
	.zero		1


	//   ....[33]....
        /*02f4*/ 	.word	0x000007e0
        /*02f8*/ 	.word	0x000000ff
        /*02fc*/ 	.word	0x00000108
        /*0300*/ 	.short	0x0100
        /*0302*/ 	.byte	0x05
	.zero		1


	//   ....[34]....
        /*0304*/ 	.word	0x00000920
        /*0308*/ 	.word	0x000000ff
        /*030c*/ 	.word	0x00000110
        /*0310*/ 	.short	0x0100
        /*0312*/ 	.byte	0x06
	.zero		1


	//   ....[35]....
        /*0314*/ 	.word	0x00000930
        /*0318*/ 	.word	0x000000ff
        /*031c*/ 	.word	0x00000118
        /*0320*/ 	.short	0x0100
        /*0322*/ 	.byte	0x06
	.zero		1


	//   ....[36]....
        /*0324*/ 	.word	0x00000a20
        /*0328*/ 	.word	0x000000ff
        /*032c*/ 	.word	0x00000120
        /*0330*/ 	.short	0x0100
        /*0332*/ 	.byte	0x05
	.zero		1


	//   ....[37]....
        /*0334*/ 	.word	0x00000a30
        /*0338*/ 	.word	0x000000ff
        /*033c*/ 	.word	0x00000128
        /*0340*/ 	.short	0x0100
        /*0342*/ 	.byte	0x05
	.zero		1


	//   ....[38]....
        /*0344*/ 	.word	0x00000b70
        /*0348*/ 	.word	0x000000ff
        /*034c*/ 	.word	0x00000130
        /*0350*/ 	.short	0x0100
        /*0352*/ 	.byte	0x05
	.zero		1


	//   ....[39]....
        /*0354*/ 	.word	0x00000b80
        /*0358*/ 	.word	0x000000ff
        /*035c*/ 	.word	0x00000140
        /*0360*/ 	.short	0x0100
        /*0362*/ 	.byte	0x05
	.zero		1


	//   ....[40]....
        /*0364*/ 	.word	0x00000b90
        /*0368*/ 	.word	0x000000ff
        /*036c*/ 	.word	0x00000138
        /*0370*/ 	.short	0x0100
        /*0372*/ 	.byte	0x05
	.zero		1


	//   ....[41]....
        /*0374*/ 	.word	0x00000ba0
        /*0378*/ 	.word	0x000000ff
        /*037c*/ 	.word	0x00000148
        /*0380*/ 	.short	0x0100
        /*0382*/ 	.byte	0x05
	.zero		1


	//   ....[42]....
        /*0384*/ 	.word	0x00000cd0
        /*0388*/ 	.word	0x000000ff
        /*038c*/ 	.word	0x00000150
        /*0390*/ 	.short	0x0100
        /*0392*/ 	.byte	0x06
	.zero		1


	//   ....[43]....
        /*0394*/ 	.word	0x00000ce0
        /*0398*/ 	.word	0x000000ff
        /*039c*/ 	.word	0x00000170
        /*03a0*/ 	.short	0x0100
        /*03a2*/ 	.byte	0x06
	.zero		1


	//   ....[44]....
        /*03a4*/ 	.word	0x00000cf0
        /*03a8*/ 	.word	0x000000ff
        /*03ac*/ 	.word	0x00000158
        /*03b0*/ 	.short	0x0100
        /*03b2*/ 	.byte	0x06
	.zero		1


	//   ....[45]....
        /*03b4*/ 	.word	0x00000d00
        /*03b8*/ 	.word	0x000000ff
        /*03bc*/ 	.word	0x00000178
        /*03c0*/ 	.short	0x0100
        /*03c2*/ 	.byte	0x06
	.zero		1


	//   ....[46]....
        /*03c4*/ 	.word	0x00000d10
        /*03c8*/ 	.word	0x000000ff
        /*03cc*/ 	.word	0x00000160
        /*03d0*/ 	.short	0x0100
        /*03d2*/ 	.byte	0x06
	.zero		1


	//   ....[47]....
        /*03d4*/ 	.word	0x00000d20
        /*03d8*/ 	.word	0x000000ff
        /*03dc*/ 	.word	0x00000180
        /*03e0*/ 	.short	0x0100
        /*03e2*/ 	.byte	0x06
	.zero		1


	//   ....[48]....
        /*03e4*/ 	.word	0x00000d30
        /*03e8*/ 	.word	0x000000ff
        /*03ec*/ 	.word	0x00000168
        /*03f0*/ 	.short	0x0100
        /*03f2*/ 	.byte	0x06
	.zero		1


	//   ....[49]....
        /*03f4*/ 	.word	0x00000d40
        /*03f8*/ 	.word	0x000000ff
        /*03fc*/ 	.word	0x00000188
        /*0400*/ 	.short	0x0100
        /*0402*/ 	.byte	0x06
	.zero		1


	//   ....[50]....
        /*0404*/ 	.word	0x00000e30
        /*0408*/ 	.word	0x000000ff
        /*040c*/ 	.word	0x00000190
        /*0410*/ 	.short	0x0100
        /*0412*/ 	.byte	0x05
	.zero		1


	//   ....[51]....
        /*0414*/ 	.word	0x00000e40
        /*0418*/ 	.word	0x000000ff
        /*041c*/ 	.word	0x000001a0
        /*0420*/ 	.short	0x0100
        /*0422*/ 	.byte	0x05
	.zero		1


	//   ....[52]....
        /*0424*/ 	.word	0x00000e50
        /*0428*/ 	.word	0x000000ff
        /*042c*/ 	.word	0x00000198
        /*0430*/ 	.short	0x0100
        /*0432*/ 	.byte	0x05
	.zero		1


	//   ....[53]....
        /*0434*/ 	.word	0x00000e60
        /*0438*/ 	.word	0x000000ff
        /*043c*/ 	.word	0x000001a8
        /*0440*/ 	.short	0x0100
        /*0442*/ 	.byte	0x05
	.zero		1


	//   ....[54]....
        /*0444*/ 	.word	0x00001730
        /*0448*/ 	.word	0x00000003
        /*044c*/ 	.word	0x000001a0
        /*0450*/ 	.short	0x010a
        /*0452*/ 	.byte	0xff
	.zero		1


	//   ....[55]....
        /*0454*/ 	.word	0x00001760
        /*0458*/ 	.word	0x00000003
        /*045c*/ 	.word	0x00000190
        /*0460*/ 	.short	0x0101
        /*0462*/ 	.byte	0xff
	.zero		1


	//   ....[56]....
        /*0464*/ 	.word	0x00001830
        /*0468*/ 	.word	0x000000ff
        /*046c*/ 	.word	0x00000088
        /*0470*/ 	.short	0x010a
        /*0472*/ 	.byte	0x08
	.zero		1


	//   ....[57]....
        /*0474*/ 	.word	0x000018d0
        /*0478*/ 	.word	0x000000ff
        /*047c*/ 	.word	0x00000088
        /*0480*/ 	.short	0x010a
        /*0482*/ 	.byte	0x21
	.zero		1


	//   ....[58]....
        /*0484*/ 	.word	0x00001a20
        /*0488*/ 	.word	0x000000ff
        /*048c*/ 	.word	0x00000088
        /*0490*/ 	.short	0x010a
        /*0492*/ 	.byte	0x08
	.zero		1


	//   ....[59]....
        /*0494*/ 	.word	0x00001b30
        /*0498*/ 	.word	0x000000ff
        /*049c*/ 	.word	0x00000128
        /*04a0*/ 	.short	0x0101
        /*04a2*/ 	.byte	0x04
	.zero		1


	//   ....[60]....
        /*04a4*/ 	.word	0x00001b50
        /*04a8*/ 	.word	0x000000ff
        /*04ac*/ 	.word	0x00000088
        /*04b0*/ 	.short	0x010a
        /*04b2*/ 	.byte	0x08
	.zero		1


	//   ....[61]....
        /*04b4*/ 	.word	0x00001bd0
        /*04b8*/ 	.word	0x000000ff
        /*04bc*/ 	.word	0x00000088
        /*04c0*/ 	.short	0x010a
        /*04c2*/ 	.byte	0x11
	.zero		1


	//   ....[62]....
        /*04c4*/ 	.word	0x00001d20
        /*04c8*/ 	.word	0x000000ff
        /*04cc*/ 	.word	0x00000088
        /*04d0*/ 	.short	0x010a
        /*04d2*/ 	.byte	0x08
	.zero		1


	//   ....[63]....
        /*04d4*/ 	.word	0x00001e60
        /*04d8*/ 	.word	0x00000002
        /*04dc*/ 	.word	0x00000130
        /*04e0*/ 	.short	0x010a
        /*04e2*/ 	.byte	0xff
	.zero		1


	//   ....[64]....
        /*04e4*/ 	.word	0x00001f20
        /*04e8*/ 	.word	0x00000002
        /*04ec*/ 	.word	0x00000000
        /*04f0*/ 	.short	0x0101
        /*04f2*/ 	.byte	0xff
	.zero		1


	//   ....[65]....
        /*04f4*/ 	.word	0x00002480
        /*04f8*/ 	.word	0x000000ff
        /*04fc*/ 	.word	0x00000000
        /*0500*/ 	.short	0x010a
        /*0502*/ 	.byte	0x05
	.zero		1


	//   ....[66]....
        /*0504*/ 	.word	0x00002510
        /*0508*/ 	.word	0x000000ff
        /*050c*/ 	.word	0x00000000
        /*0510*/ 	.short	0x010a
        /*0512*/ 	.byte	0x05
	.zero		1


	//   ....[67]....
        /*0514*/ 	.word	0x000025a0
        /*0518*/ 	.word	0x000000ff
        /*051c*/ 	.word	0x00000000
        /*0520*/ 	.short	0x010a
        /*0522*/ 	.byte	0x05
	.zero		1


	//   ....[68]....
        /*0524*/ 	.word	0x00002630
        /*0528*/ 	.word	0x000000ff
        /*052c*/ 	.word	0x00000000
        /*0530*/ 	.short	0x010a
        /*0532*/ 	.byte	0x05
	.zero		1


	//   ....[69]....
        /*0534*/ 	.word	0x000026c0
        /*0538*/ 	.word	0x000000ff
        /*053c*/ 	.word	0x00000000
        /*0540*/ 	.short	0x010a
        /*0542*/ 	.byte	0x05
	.zero		1


	//   ....[70]....
        /*0544*/ 	.word	0x00002750
        /*0548*/ 	.word	0x000000ff
        /*054c*/ 	.word	0x00000000
        /*0550*/ 	.short	0x010a
        /*0552*/ 	.byte	0x05
	.zero		1


	//   ....[71]....
        /*0554*/ 	.word	0x000027e0
        /*0558*/ 	.word	0x000000ff
        /*055c*/ 	.word	0x00000000
        /*0560*/ 	.short	0x010a
        /*0562*/ 	.byte	0x05
	.zero		1


	//   ....[72]....
        /*0564*/ 	.word	0x00002870
        /*0568*/ 	.word	0x000000ff
        /*056c*/ 	.word	0x00000000
        /*0570*/ 	.short	0x010a
        /*0572*/ 	.byte	0x05
	.zero		1


	//   ....[73]....
        /*0574*/ 	.word	0x00002900
        /*0578*/ 	.word	0x000000ff
        /*057c*/ 	.word	0x00000000
        /*0580*/ 	.short	0x010a
        /*0582*/ 	.byte	0x05
	.zero		1


	//   ....[74]....
        /*0584*/ 	.word	0x00002990
        /*0588*/ 	.word	0x000000ff
        /*058c*/ 	.word	0x00000000
        /*0590*/ 	.short	0x010a
        /*0592*/ 	.byte	0x05
	.zero		1


	//   ....[75]....
        /*0594*/ 	.word	0x00002a20
        /*0598*/ 	.word	0x000000ff
        /*059c*/ 	.word	0x00000000
        /*05a0*/ 	.short	0x010a
        /*05a2*/ 	.byte	0x05
	.zero		1


	//   ....[76]....
        /*05a4*/ 	.word	0x00002ab0
        /*05a8*/ 	.word	0x000000ff
        /*05ac*/ 	.word	0x00000000
        /*05b0*/ 	.short	0x010a
        /*05b2*/ 	.byte	0x05
	.zero		1


	//   ....[77]....
        /*05b4*/ 	.word	0x00002b40
        /*05b8*/ 	.word	0x000000ff
        /*05bc*/ 	.word	0x00000000
        /*05c0*/ 	.short	0x010a
        /*05c2*/ 	.byte	0x05
	.zero		1


	//   ....[78]....
        /*05c4*/ 	.word	0x00002bd0
        /*05c8*/ 	.word	0x000000ff
        /*05cc*/ 	.word	0x00000000
        /*05d0*/ 	.short	0x010a
        /*05d2*/ 	.byte	0x05
	.zero		1


	//   ....[79]....
        /*05d4*/ 	.word	0x00002c60
        /*05d8*/ 	.word	0x000000ff
        /*05dc*/ 	.word	0x00000000
        /*05e0*/ 	.short	0x010a
        /*05e2*/ 	.byte	0x05
	.zero		1


	//   ....[80]....
        /*05e4*/ 	.word	0x00002cf0
        /*05e8*/ 	.word	0x000000ff
        /*05ec*/ 	.word	0x00000000
        /*05f0*/ 	.short	0x010a
        /*05f2*/ 	.byte	0x05
	.zero		1


	//   ....[81]....
        /*05f4*/ 	.word	0x00002d90
        /*05f8*/ 	.word	0x00000000
        /*05fc*/ 	.word	0x00000000
        /*0600*/ 	.short	0x010a
        /*0602*/ 	.byte	0xff
	.zero		1


	//   ....[82]....
        /*0604*/ 	.word	0x00002eb0
        /*0608*/ 	.word	0x00000000
        /*060c*/ 	.word	0x00000190
        /*0610*/ 	.short	0x010a
        /*0612*/ 	.byte	0xff
	.zero		1


	//   ....[83]....
        /*0614*/ 	.word	0x00002f10
        /*0618*/ 	.word	0x00000004
        /*061c*/ 	.word	0x00000000
        /*0620*/ 	.short	0x0101
        /*0622*/ 	.byte	0xff
	.zero		1


	//   ....[84]....
        /*0624*/ 	.word	0x00002f30
        /*0628*/ 	.word	0x000000ff
        /*062c*/ 	.word	0x00000140
        /*0630*/ 	.short	0x010a
        /*0632*/ 	.byte	0x05
	.zero		1


	//   ....[85]....
        /*0634*/ 	.word	0x00003050
        /*0638*/ 	.word	0x00000000
        /*063c*/ 	.word	0x00000130
        /*0640*/ 	.short	0x010a
        /*0642*/ 	.byte	0xff
	.zero		1


	//   ....[86]....
        /*0644*/ 	.word	0x00003160
        /*0648*/ 	.word	0x00000000
        /*064c*/ 	.word	0x00000000
        /*0650*/ 	.short	0x0101
        /*0652*/ 	.byte	0xff
	.zero		1


	//   ....[87]....
        /*0654*/ 	.word	0x000031f0
        /*0658*/ 	.word	0x000000ff
        /*065c*/ 	.word	0x00000140
        /*0660*/ 	.short	0x0106
        /*0662*/ 	.byte	0x05
	.zero		1


	//   ....[88]....
        /*0664*/ 	.word	0x00003210
        /*0668*/ 	.word	0x000000ff
        /*066c*/ 	.word	0x00000140
        /*0670*/ 	.short	0x010a
        /*0672*/ 	.byte	0x05
	.zero		1


	//   ....[89]....
        /*0674*/ 	.word	0x000032a0
        /*0678*/ 	.word	0x000000ff
        /*067c*/ 	.word	0x00000140
        /*0680*/ 	.short	0x0106
        /*0682*/ 	.byte	0x04
	.zero		1


	//   ....[90]....
        /*0684*/ 	.word	0x000032e0
        /*0688*/ 	.word	0x00000000
        /*068c*/ 	.word	0x00000140
        /*0690*/ 	.short	0x010a
        /*0692*/ 	.byte	0xff
	.zero		1


	//   ....[91]....
        /*0694*/ 	.word	0x000037d0
        /*0698*/ 	.word	0x00000000
        /*069c*/ 	.word	0x00000130
        /*06a0*/ 	.short	0x010a
        /*06a2*/ 	.byte	0xff
	.zero		1


	//   ....[92]....
        /*06a4*/ 	.word	0x000038e0
        /*06a8*/ 	.word	0x00000003
        /*06ac*/ 	.word	0x00000000
        /*06b0*/ 	.short	0x0101
        /*06b2*/ 	.byte	0xff
	.zero		1


	//   ....[93]....
        /*06b4*/ 	.word	0x000038f0
        /*06b8*/ 	.word	0x000000ff
        /*06bc*/ 	.word	0x00000000
        /*06c0*/ 	.short	0x010a
        /*06c2*/ 	.byte	0x04
	.zero		1


	//   ....[94]....
        /*06c4*/ 	.word	0x00003910
        /*06c8*/ 	.word	0x000000ff
        /*06cc*/ 	.word	0x00000170
        /*06d0*/ 	.short	0x010a
        /*06d2*/ 	.byte	0x08
	.zero		1


	//   ....[95]....
        /*06d4*/ 	.word	0x000039e0
        /*06d8*/ 	.word	0x000000ff
        /*06dc*/ 	.word	0x00000000
        /*06e0*/ 	.short	0x010a
        /*06e2*/ 	.byte	0x07
	.zero		1


	//   ....[96]....
        /*06e4*/ 	.word	0x00003b20
        /*06e8*/ 	.word	0x000000ff
        /*06ec*/ 	.word	0x00000000
        /*06f0*/ 	.short	0x010a
        /*06f2*/ 	.byte	0x04
	.zero		1


	//   ....[97]....
        /*06f4*/ 	.word	0x00003d10
        /*06f8*/ 	.word	0x000000ff
        /*06fc*/ 	.word	0x00000000
        /*0700*/ 	.short	0x010a
        /*0702*/ 	.byte	0x05
	.zero		1


	//   ....[98]....
        /*0704*/ 	.word	0x00003da0
        /*0708*/ 	.word	0x000000ff
        /*070c*/ 	.word	0x00000000
        /*0710*/ 	.short	0x010a
        /*0712*/ 	.byte	0x05
	.zero		1


	//   ....[99]....
        /*0714*/ 	.word	0x00003e30
        /*0718*/ 	.word	0x000000ff
        /*071c*/ 	.word	0x00000000
        /*0720*/ 	.short	0x010a
        /*0722*/ 	.byte	0x05
	.zero		1


	//   ....[100]....
        /*0724*/ 	.word	0x00003ec0
        /*0728*/ 	.word	0x000000ff
        /*072c*/ 	.word	0x00000000
        /*0730*/ 	.short	0x010a
        /*0732*/ 	.byte	0x07
	.zero		1


	//   ....[101]....
        /*0734*/ 	.word	0x00004300
        /*0738*/ 	.word	0x00000000
        /*073c*/ 	.word	0x00000130
        /*0740*/ 	.short	0x010a
        /*0742*/ 	.byte	0xff
	.zero		1


	//   ....[102]....
        /*0744*/ 	.word	0x000043f0
        /*0748*/ 	.word	0x00000000
        /*074c*/ 	.word	0x00000000
        /*0750*/ 	.short	0x0101
        /*0752*/ 	.byte	0xff
	.zero		1


	//   ....[103]....
        /*0754*/ 	.word	0x00004710
        /*0758*/ 	.word	0x000000ff
        /*075c*/ 	.word	0x00000128
        /*0760*/ 	.short	0x010a
        /*0762*/ 	.byte	0x06
	.zero		1


	//   ....[104]....
        /*0764*/ 	.word	0x00004890
        /*0768*/ 	.word	0x000000ff
        /*076c*/ 	.word	0x00000118
        /*0770*/ 	.short	0x010a
        /*0772*/ 	.byte	0x06
	.zero		1


	//   ....[105]....
        /*0774*/ 	.word	0x00004bc0
        /*0778*/ 	.word	0x000000ff
        /*077c*/ 	.word	0x00000110
        /*0780*/ 	.short	0x010b
        /*0782*/ 	.byte	0x06
	.zero		1


	//   ....[106]....
        /*0784*/ 	.word	0x00004be0
        /*0788*/ 	.word	0x000000ff
        /*078c*/ 	.word	0x00000000
        /*0790*/ 	.short	0x0101
        /*0792*/ 	.byte	0x25
	.zero		1


	//   ....[107]....
        /*0794*/ 	.word	0x00004c20
        /*0798*/ 	.word	0x00000000
        /*079c*/ 	.word	0x00000118
        /*07a0*/ 	.short	0x010a
        /*07a2*/ 	.byte	0xff
	.zero		1


	//   ....[108]....
        /*07a4*/ 	.word	0x00004f50
        /*07a8*/ 	.word	0x00000000
        /*07ac*/ 	.word	0x00000130
        /*07b0*/ 	.short	0x010a
        /*07b2*/ 	.byte	0xff
	.zero		1


	//   ....[109]....
        /*07b4*/ 	.word	0x00005060
        /*07b8*/ 	.word	0x00000000
        /*07bc*/ 	.word	0x00000000
        /*07c0*/ 	.short	0x0101
        /*07c2*/ 	.byte	0xff
	.zero		1


	//   ....[110]....
        /*07c4*/ 	.word	0x00005a00
        /*07c8*/ 	.word	0x000000ff
        /*07cc*/ 	.word	0x00000110
        /*07d0*/ 	.short	0x010a
        /*07d2*/ 	.byte	0x2b
	.zero		1


	//   ....[111]....
        /*07d4*/ 	.word	0x00005a10
        /*07d8*/ 	.word	0x0000009c
        /*07dc*/ 	.word	0x00000150
        /*07e0*/ 	.short	0x010a
        /*07e2*/ 	.byte	0xff
	.zero		1


	//   ....[112]....
        /*07e4*/ 	.word	0x00005ba0
        /*07e8*/ 	.word	0x000000ff
        /*07ec*/ 	.word	0x00000110
        /*07f0*/ 	.short	0x010a
        /*07f2*/ 	.byte	0x2b
	.zero		1


	//   ....[113]....
        /*07f4*/ 	.word	0x00005ca0
        /*07f8*/ 	.word	0x000000ff
        /*07fc*/ 	.word	0x00000000
        /*0800*/ 	.short	0x0101
        /*0802*/ 	.byte	0x04
	.zero		1


	//   ....[114]....
        /*0804*/ 	.word	0x00005d00
        /*0808*/ 	.word	0x0000009c
        /*080c*/ 	.word	0x00000150
        /*0810*/ 	.short	0x010a
        /*0812*/ 	.byte	0xff
	.zero		1


	//   ....[115]....
        /*0814*/ 	.word	0x000060c0
        /*0818*/ 	.word	0x000000ff
        /*081c*/ 	.word	0x00000000
        /*0820*/ 	.short	0x0101
        /*0822*/ 	.byte	0x05
	.zero		1


	//   ....[116]....
        /*0824*/ 	.word	0x00007170
        /*0828*/ 	.word	0x00000003
        /*082c*/ 	.word	0x000001a0
        /*0830*/ 	.short	0x010a
        /*0832*/ 	.byte	0xff
	.zero		1


	//   ....[117]....
        /*0834*/ 	.word	0x000071d0
        /*0838*/ 	.word	0x00000002
        /*083c*/ 	.word	0x00000088
        /*0840*/ 	.short	0x010a
        /*0842*/ 	.byte	0xff
	.zero		1


	//   ....[118]....
        /*0844*/ 	.word	0x00007230
        /*0848*/ 	.word	0x00000002
        /*084c*/ 	.word	0x00000088
        /*0850*/ 	.short	0x010a
        /*0852*/ 	.byte	0xff
	.zero		1


	//   ....[119]....
        /*0854*/ 	.word	0x00007280
        /*0858*/ 	.word	0x00000002
        /*085c*/ 	.word	0x00000130
        /*0860*/ 	.short	0x010a
        /*0862*/ 	.byte	0xff
	.zero		1


	//   ....[120]....
        /*0864*/ 	.word	0x000072e0
        /*0868*/ 	.word	0x00000000
        /*086c*/ 	.word	0x00000000
        /*0870*/ 	.short	0x010a
        /*0872*/ 	.byte	0xff
	.zero		1


	//   ....[121]....
        /*0874*/ 	.word	0x00007340
        /*0878*/ 	.word	0x00000000
        /*087c*/ 	.word	0x00000000
        /*0880*/ 	.short	0x010a
        /*0882*/ 	.byte	0xff
	.zero		1


	//   ....[122]....
        /*0884*/ 	.word	0x000073a0
        /*0888*/ 	.word	0x00000000
        /*088c*/ 	.word	0x00000000
        /*0890*/ 	.short	0x010a
        /*0892*/ 	.byte	0xff
	.zero		1


	//   ....[123]....
        /*0894*/ 	.word	0x00007400
        /*0898*/ 	.word	0x00000000
        /*089c*/ 	.word	0x00000000
        /*08a0*/ 	.short	0x010a
        /*08a2*/ 	.byte	0xff
	.zero		1


	//   ....[124]....
        /*08a4*/ 	.word	0x00007460
        /*08a8*/ 	.word	0x00000000
        /*08ac*/ 	.word	0x00000000
        /*08b0*/ 	.short	0x010a
        /*08b2*/ 	.byte	0xff
	.zero		1


	//   ....[125]....
        /*08b4*/ 	.word	0x000074c0
        /*08b8*/ 	.word	0x00000000
        /*08bc*/ 	.word	0x00000000
        /*08c0*/ 	.short	0x010a
        /*08c2*/ 	.byte	0xff
	.zero		1


	//   ....[126]....
        /*08c4*/ 	.word	0x00007520
        /*08c8*/ 	.word	0x00000000
        /*08cc*/ 	.word	0x00000000
        /*08d0*/ 	.short	0x010a
        /*08d2*/ 	.byte	0xff
	.zero		1


	//   ....[127]....
        /*08d4*/ 	.word	0x00007580
        /*08d8*/ 	.word	0x00000000
        /*08dc*/ 	.word	0x00000000
        /*08e0*/ 	.short	0x010a
        /*08e2*/ 	.byte	0xff
	.zero		1


	//   ....[128]....
        /*08e4*/ 	.word	0x000075e0
        /*08e8*/ 	.word	0x00000000
        /*08ec*/ 	.word	0x00000000
        /*08f0*/ 	.short	0x010a
        /*08f2*/ 	.byte	0xff
	.zero		1


	//   ....[129]....
        /*08f4*/ 	.word	0x00007640
        /*08f8*/ 	.word	0x00000000
        /*08fc*/ 	.word	0x00000000
        /*0900*/ 	.short	0x010a
        /*0902*/ 	.byte	0xff
	.zero		1


	//   ....[130]....
        /*0904*/ 	.word	0x000076a0
        /*0908*/ 	.word	0x00000000
        /*090c*/ 	.word	0x00000000
        /*0910*/ 	.short	0x010a
        /*0912*/ 	.byte	0xff
	.zero		1


	//   ....[131]....
        /*0914*/ 	.word	0x00007700
        /*0918*/ 	.word	0x00000000
        /*091c*/ 	.word	0x00000000
        /*0920*/ 	.short	0x010a
        /*0922*/ 	.byte	0xff
	.zero		1


	//   ....[132]....
        /*0924*/ 	.word	0x00007760
        /*0928*/ 	.word	0x00000000
        /*092c*/ 	.word	0x00000000
        /*0930*/ 	.short	0x010a
        /*0932*/ 	.byte	0xff
	.zero		1


	//   ....[133]....
        /*0934*/ 	.word	0x000077c0
        /*0938*/ 	.word	0x00000000
        /*093c*/ 	.word	0x00000000
        /*0940*/ 	.short	0x010a
        /*0942*/ 	.byte	0xff
	.zero		1


	//   ....[134]....
        /*0944*/ 	.word	0x00007820
        /*0948*/ 	.word	0x00000000
        /*094c*/ 	.word	0x00000000
        /*0950*/ 	.short	0x010a
        /*0952*/ 	.byte	0xff
	.zero		1


	//   ....[135]....
        /*0954*/ 	.word	0x00007880
        /*0958*/ 	.word	0x00000000
        /*095c*/ 	.word	0x00000000
        /*0960*/ 	.short	0x010a
        /*0962*/ 	.byte	0xff
	.zero		1


	//   ....[136]....
        /*0964*/ 	.word	0x000078d0
        /*0968*/ 	.word	0x00000000
        /*096c*/ 	.word	0x00000190
        /*0970*/ 	.short	0x010a
        /*0972*/ 	.byte	0xff
	.zero		1


	//   ....[137]....
        /*0974*/ 	.word	0x00007930
        /*0978*/ 	.word	0x00000000
        /*097c*/ 	.word	0x00000140
        /*0980*/ 	.short	0x010a
        /*0982*/ 	.byte	0xff
	.zero		1


	//   ....[138]....
        /*0984*/ 	.word	0x00007980
        /*0988*/ 	.word	0x00000000
        /*098c*/ 	.word	0x00000130
        /*0990*/ 	.short	0x010a
        /*0992*/ 	.byte	0xff
	.zero		1


	//   ....[139]....
        /*0994*/ 	.word	0x000079e0
        /*0998*/ 	.word	0x00000000
        /*099c*/ 	.word	0x00000140
        /*09a0*/ 	.short	0x010a
        /*09a2*/ 	.byte	0xff
	.zero		1


	//   ....[140]....
        /*09a4*/ 	.word	0x00007a30
        /*09a8*/ 	.word	0x00000000
        /*09ac*/ 	.word	0x00000130
        /*09b0*/ 	.short	0x010a
        /*09b2*/ 	.byte	0xff
	.zero		1


	//   ....[141]....
        /*09b4*/ 	.word	0x00007a90
        /*09b8*/ 	.word	0x00000003
        /*09bc*/ 	.word	0x00000170
        /*09c0*/ 	.short	0x010a
        /*09c2*/ 	.byte	0xff
	.zero		1


	//   ....[142]....
        /*09c4*/ 	.word	0x00007af0
        /*09c8*/ 	.word	0x00000000
        /*09cc*/ 	.word	0x00000000
        /*09d0*/ 	.short	0x010a
        /*09d2*/ 	.byte	0xff
	.zero		1


	//   ....[143]....
        /*09d4*/ 	.word	0x00007b50
        /*09d8*/ 	.word	0x00000000
        /*09dc*/ 	.word	0x00000000
        /*09e0*/ 	.short	0x010a
        /*09e2*/ 	.byte	0xff
	.zero		1


	//   ....[144]....
        /*09e4*/ 	.word	0x00007bb0
        /*09e8*/ 	.word	0x00000000
        /*09ec*/ 	.word	0x00000000
        /*09f0*/ 	.short	0x010a
        /*09f2*/ 	.byte	0xff
	.zero		1


	//   ....[145]....
        /*09f4*/ 	.word	0x00007c10
        /*09f8*/ 	.word	0x00000000
        /*09fc*/ 	.word	0x00000000
        /*0a00*/ 	.short	0x010a
        /*0a02*/ 	.byte	0xff
	.zero		1


	//   ....[146]....
        /*0a04*/ 	.word	0x00007c70
        /*0a08*/ 	.word	0x00000000
        /*0a0c*/ 	.word	0x00000000
        /*0a10*/ 	.short	0x010a
        /*0a12*/ 	.byte	0xff
	.zero		1


	//   ....[147]....
        /*0a14*/ 	.word	0x00007cc0
        /*0a18*/ 	.word	0x00000000
        /*0a1c*/ 	.word	0x00000130
        /*0a20*/ 	.short	0x010a
        /*0a22*/ 	.byte	0xff
	.zero		1


	//   ....[148]....
        /*0a24*/ 	.word	0x00007d20
        /*0a28*/ 	.word	0x00000000
        /*0a2c*/ 	.word	0x00000128
        /*0a30*/ 	.short	0x010a
        /*0a32*/ 	.byte	0xff
	.zero		1


	//   ....[149]....
        /*0a34*/ 	.word	0x00007d80
        /*0a38*/ 	.word	0x00000003
        /*0a3c*/ 	.word	0x00000118
        /*0a40*/ 	.short	0x010a
        /*0a42*/ 	.byte	0xff
	.zero		1


	//   ....[150]....
        /*0a44*/ 	.word	0x00007dd0
        /*0a48*/ 	.word	0x00000000
        /*0a4c*/ 	.word	0x00000130
        /*0a50*/ 	.short	0x010a
        /*0a52*/ 	.byte	0xff
	.zero		1


	//   ....[151]....
        /*0a54*/ 	.word	0x00007e30
        /*0a58*/ 	.word	0x00000000
        /*0a5c*/ 	.word	0x00000110
        /*0a60*/ 	.short	0x010a
        /*0a62*/ 	.byte	0xff
	.zero		1


	//   ....[152]....
        /*0a64*/ 	.word	0x00007e80
        /*0a68*/ 	.word	0x0000009c
        /*0a6c*/ 	.word	0x00000150
        /*0a70*/ 	.short	0x010a
        /*0a72*/ 	.byte	0xff
	.zero		1


	//----- nvinfo : EIATTR_NUM_MBARRIERS
	.align		4
.L_47:
        /*0a74*/ 	.byte	0x03, 0x38
        /*0a76*/ 	.short	0x0036


	//----- nvinfo : EIATTR_EXIT_INSTR_OFFSETS
	.align		4
        /*0a78*/ 	.byte	0x04, 0x1c
        /*0a7a*/ 	.short	(.L_49 - .L_48)


	//   ....[0]....
.L_48:
        /*0a7c*/ 	.word	0x00002dc0


	//   ....[1]....
        /*0a80*/ 	.word	0x000032b0


	//   ....[2]....
        /*0a84*/ 	.word	0x00003310


	//   ....[3]....
        /*0a88*/ 	.word	0x00004120


	//   ....[4]....
        /*0a8c*/ 	.word	0x00004c50


	//   ....[5]....
        /*0a90*/ 	.word	0x00004c90


	//   ....[6]....
        /*0a94*/ 	.word	0x00007160


	//----- nvinfo : EIATTR_MAX_THREADS
	.align		4
.L_49:
        /*0a98*/ 	.byte	0x04, 0x05
        /*0a9a*/ 	.short	(.L_51 - .L_50)
.L_50:
        /*0a9c*/ 	.word	0x00000100
        /*0aa0*/ 	.word	0x00000001
        /*0aa4*/ 	.word	0x00000001


	//----- nvinfo : EIATTR_CRS_STACK_SIZE
	.align		4
.L_51:
        /*0aa8*/ 	.byte	0x04, 0x1e
        /*0aaa*/ 	.short	(.L_53 - .L_52)
.L_52:
        /*0aac*/ 	.word	0x00000000


	//----- nvinfo : EIATTR_CBANK_PARAM_SIZE
	.align		4
.L_53:
        /*0ab0*/ 	.byte	0x03, 0x19
        /*0ab2*/ 	.short	0x0800


	//----- nvinfo : EIATTR_PARAM_CBANK
	.align		4
        /*0ab4*/ 	.byte	0x04, 0x0a
        /*0ab6*/ 	.short	(.L_55 - .L_54)
	.align		4
.L_54:
        /*0ab8*/ 	.word	index@(.nv.constant0._ZN7cutlass13device_kernelINS_4gemm6kernel13GemmUniversalIN4cute5tupleIJiiiiEEENS1_10collective13CollectiveMmaINS1_35MainloopSm100TmaUmmaWarpSpecializedILi17ELi2ELi4ENS5_IJNS4_1CILi1EEESB_SB_EEEEENS5_IJNSA_ILi128EEENSA_ILi64EEESF_EEENS_12float_e5m2_tENS5_IJSB_llEEENS_12float_e4m3_tENS5_IJlSB_lEEENS4_8TiledMMAINS4_8MMA_AtomIJNS4_10MMA_TraitsINS4_19SM100_MMA_F8F6F4_SSEJSH_SJ_fSE_SF_NS4_17integral_constantINS4_4UMMA5MajorELSR_1EEENSP_ISR_LSR_0EEENSP_INSQ_7ScaleInELSU_0EEESV_EEEEEENS4_6LayoutISC_NS5_IJNSA_ILi0EEESZ_SZ_EEEEENS5_IJNS4_10UnderscoreES12_S12_EEEEENS4_13SM90_TMA_LOADENS4_14ComposedLayoutINS4_7SwizzleILi3ELi4ELi3EEENS4_18smem_ptr_flag_bitsILi8EEENSY_INS5_IJSE_NSA_ILi8EEEEEENS5_IJSB_SE_EEEEEEEvNS4_8identityES15_NS16_INS17_ILi2ELi4ELi3EEES1A_NSY_INS5_IJS1B_SF_EEENS5_IJSF_SB_EEEEEEEvS1G_EENS_8epilogue10collective18CollectiveEpilogueINS1N_23Sm100TmaWarpSpecializedILi1ELi1ELi64ELb0ELb0EEEJSG_NS5_IJNSY_ISE_SB_EENSY_ISF_SB_EEEEESH_SK_SH_SK_NS1N_6fusion15FusionCallbacksIS1R_NS1V_17LinearCombinationISH_fSH_fLNS_15FloatRoundStyleE2EEESG_S1U_JEEENS4_5SM1004TMEM4LOAD26SM100_TMEM_LOAD_32dp32b64xES15_S1L_NS4_39AutoVectorizingCopyWithAssumedAlignmentILi128EEENS4_14SM90_TMA_STOREES1L_S26_S26_EEEvvEEEEvNT_6ParamsE)
        /*0abc*/ 	.short	0x0380
        /*0abe*/ 	.short	0x0800


	//----- nvinfo : EIATTR_SW_WAR
	.align		4
.L_55:
        /*0ac0*/ 	.byte	0x04, 0x36
        /*0ac2*/ 	.short	(.L_57 - .L_56)
.L_56:
        /*0ac4*/ 	.word	0x00000008
.L_57:


//--------------------- .nv.callgraph             --------------------------
	.section	.nv.callgraph,"",@"SHT_CUDA_CALLGRAPH"
	.align	4
	.sectionentsize	8
	.align		4
        /*0000*/ 	.word	0x00000000
	.align		4
        /*0004*/ 	.word	0xffffffff
	.align		4
        /*0008*/ 	.word	index@(_ZN7cutlass13device_kernelINS_4gemm6kernel13GemmUniversalIN4cute5tupleIJiiiiEEENS1_10collective13CollectiveMmaINS1_35MainloopSm100TmaUmmaWarpSpecializedILi17ELi2ELi4ENS5_IJNS4_1CILi1EEESB_SB_EEEEENS5_IJNSA_ILi128EEENSA_ILi64EEESF_EEENS_12float_e5m2_tENS5_IJSB_llEEENS_12float_e4m3_tENS5_IJlSB_lEEENS4_8TiledMMAINS4_8MMA_AtomIJNS4_10MMA_TraitsINS4_19SM100_MMA_F8F6F4_SSEJSH_SJ_fSE_SF_NS4_17integral_constantINS4_4UMMA5MajorELSR_1EEENSP_ISR_LSR_0EEENSP_INSQ_7ScaleInELSU_0EEESV_EEEEEENS4_6LayoutISC_NS5_IJNSA_ILi0EEESZ_SZ_EEEEENS5_IJNS4_10UnderscoreES12_S12_EEEEENS4_13SM90_TMA_LOADENS4_14ComposedLayoutINS4_7SwizzleILi3ELi4ELi3EEENS4_18smem_ptr_flag_bitsILi8EEENSY_INS5_IJSE_NSA_ILi8EEEEEENS5_IJSB_SE_EEEEEEEvNS4_8identityES15_NS16_INS17_ILi2ELi4ELi3EEES1A_NSY_INS5_IJS1B_SF_EEENS5_IJSF_SB_EEEEEEEvS1G_EENS_8epilogue10collective18CollectiveEpilogueINS1N_23Sm100TmaWarpSpecializedILi1ELi1ELi64ELb0ELb0EEEJSG_NS5_IJNSY_ISE_SB_EENSY_ISF_SB_EEEEESH_SK_SH_SK_NS1N_6fusion15FusionCallbacksIS1R_NS1V_17LinearCombinationISH_fSH_fLNS_15FloatRoundStyleE2EEESG_S1U_JEEENS4_5SM1004TMEM4LOAD26SM100_TMEM_LOAD_32dp32b64xES15_S1L_NS4_39AutoVectorizingCopyWithAssumedAlignmentILi128EEENS4_14SM90_TMA_STOREES1L_S26_S26_EEEvvEEEEvNT_6ParamsE)
	.align		4
        /*000c*/ 	.word	index@(__assertfail)
	.align		4
        /*0010*/ 	.word	0x00000000
	.align		4
        /*0014*/ 	.word	0xfffffffe
	.align		4
        /*0018*/ 	.word	0x00000000
	.align		4
        /*001c*/ 	.word	0xfffffffd
	.align		4
        /*0020*/ 	.word	0x00000000
	.align		4
        /*0024*/ 	.word	0xfffffffc


//--------------------- .nv.constant4             --------------------------
	.section	.nv.constant4,"a",@progbits
	.align	8
	.align		8
.nv.constant4:
        /*0000*/ 	.dword	__assertfail
	.align		8
        /*0008*/ 	.dword	__unnamed_1
	.align		8
        /*0010*/ 	.dword	__unnamed_2
	.align		8
        /*0018*/ 	.dword	_ZN40_INTERNAL_aacb1b3b_4_k_cu_49ab8d43_167644cuda3std3__45__cpo5beginE
	.align		8
        /*0020*/ 	.dword	_ZN40_INTERNAL_aacb1b3b_4_k_cu_49ab8d43_167644cuda3std3__45__cpo3endE
	.align		8
        /*0028*/ 	.dword	_ZN40_INTERNAL_aacb1b3b_4_k_cu_49ab8d43_167644cuda3std3__45__cpo6cbeginE
	.align		8
        /*0030*/ 	.dword	_ZN40_INTERNAL_aacb1b3b_4_k_cu_49ab8d43_167644cuda3std3__45__cpo4cendE
	.align		8
        /*0038*/ 	.dword	_ZN40_INTERNAL_aacb1b3b_4_k_cu_49ab8d43_167644cuda3std3__442_GLOBAL__N__aacb1b3b_4_k_cu_49ab8d43_167646ignoreE
	.align		8
        /*0040*/ 	.dword	_ZN40_INTERNAL_aacb1b3b_4_k_cu_49ab8d43_167644cuda3std3__419piecewise_constructE
	.align		8
        /*0048*/ 	.dword	_ZN40_INTERNAL_aacb1b3b_4_k_cu_49ab8d43_167644cuda3std3__48in_placeE
	.align		8
        /*0050*/ 	.dword	_ZN40_INTERNAL_aacb1b3b_4_k_cu_49ab8d43_167644cuda3std6ranges3__45__cpo4swapE
	.align		8
        /*0058*/ 	.dword	_ZN40_INTERNAL_aacb1b3b_4_k_cu_49ab8d43_167644cuda3std6ranges3__45__cpo9iter_moveE
	.align		8
        /*0060*/ 	.dword	_ZN40_INTERNAL_aacb1b3b_4_k_cu_49ab8d43_167644cute7productE
	.align		8
        /*0068*/ 	.dword	_ZN40_INTERNAL_aacb1b3b_4_k_cu_49ab8d43_167644cute1_E
	.align		8
        /*0070*/ 	.dword	$str$25
	.align		8
        /*0078*/ 	.dword	$str$26
	.align		8
        /*0080*/ 	.dword	$str$27
	.align		8
        /*0088*/ 	.dword	$str$28


//--------------------- .text._ZN7cutlass13device_kernelINS_4gemm6kernel13GemmUniversalIN4cute5tupleIJiiiiEEENS1_10collective13CollectiveMmaINS1_35MainloopSm100TmaUmmaWarpSpecializedILi17ELi2ELi4ENS5_IJNS4_1CILi1EEESB_SB_EEEEENS5_IJNSA_ILi128EEENSA_ILi64EEESF_EEENS_12float_e5m2_tENS5_IJSB_llEEENS_12float_e4m3_tENS5_IJlSB_lEEENS4_8TiledMMAINS4_8MMA_AtomIJNS4_10MMA_TraitsINS4_19SM100_MMA_F8F6F4_SSEJSH_SJ_fSE_SF_NS4_17integral_constantINS4_4UMMA5MajorELSR_1EEENSP_ISR_LSR_0EEENSP_INSQ_7ScaleInELSU_0EEESV_EEEEEENS4_6LayoutISC_NS5_IJNSA_ILi0EEESZ_SZ_EEEEENS5_IJNS4_10UnderscoreES12_S12_EEEEENS4_13SM90_TMA_LOADENS4_14ComposedLayoutINS4_7SwizzleILi3ELi4ELi3EEENS4_18smem_ptr_flag_bitsILi8EEENSY_INS5_IJSE_NSA_ILi8EEEEEENS5_IJSB_SE_EEEEEEEvNS4_8identityES15_NS16_INS17_ILi2ELi4ELi3EEES1A_NSY_INS5_IJS1B_SF_EEENS5_IJSF_SB_EEEEEEEvS1G_EENS_8epilogue10collective18CollectiveEpilogueINS1N_23Sm100TmaWarpSpecializedILi1ELi1ELi64ELb0ELb0EEEJSG_NS5_IJNSY_ISE_SB_EENSY_ISF_SB_EEEEESH_SK_SH_SK_NS1N_6fusion15FusionCallbacksIS1R_NS1V_17LinearCombinationISH_fSH_fLNS_15FloatRoundStyleE2EEESG_S1U_JEEENS4_5SM1004TMEM4LOAD26SM100_TMEM_LOAD_32dp32b64xES15_S1L_NS4_39AutoVectorizingCopyWithAssumedAlignmentILi128EEENS4_14SM90_TMA_STOREES1L_S26_S26_EEEvvEEEEvNT_6ParamsE --------------------------
	.section	.text._ZN7cutlass13device_kernelINS_4gemm6kernel13GemmUniversalIN4cute5tupleIJiiiiEEENS1_10collective13CollectiveMmaINS1_35MainloopSm100TmaUmmaWarpSpecializedILi17ELi2ELi4ENS5_IJNS4_1CILi1EEESB_SB_EEEEENS5_IJNSA_ILi128EEENSA_ILi64EEESF_EEENS_12float_e5m2_tENS5_IJSB_llEEENS_12float_e4m3_tENS5_IJlSB_lEEENS4_8TiledMMAINS4_8MMA_AtomIJNS4_10MMA_TraitsINS4_19SM100_MMA_F8F6F4_SSEJSH_SJ_fSE_SF_NS4_17integral_constantINS4_4UMMA5MajorELSR_1EEENSP_ISR_LSR_0EEENSP_INSQ_7ScaleInELSU_0EEESV_EEEEEENS4_6LayoutISC_NS5_IJNSA_ILi0EEESZ_SZ_EEEEENS5_IJNS4_10UnderscoreES12_S12_EEEEENS4_13SM90_TMA_LOADENS4_14ComposedLayoutINS4_7SwizzleILi3ELi4ELi3EEENS4_18smem_ptr_flag_bitsILi8EEENSY_INS5_IJSE_NSA_ILi8EEEEEENS5_IJSB_SE_EEEEEEEvNS4_8identityES15_NS16_INS17_ILi2ELi4ELi3EEES1A_NSY_INS5_IJS1B_SF_EEENS5_IJSF_SB_EEEEEEEvS1G_EENS_8epilogue10collective18CollectiveEpilogueINS1N_23Sm100TmaWarpSpecializedILi1ELi1ELi64ELb0ELb0EEEJSG_NS5_IJNSY_ISE_SB_EENSY_ISF_SB_EEEEESH_SK_SH_SK_NS1N_6fusion15FusionCallbacksIS1R_NS1V_17LinearCombinationISH_fSH_fLNS_15FloatRoundStyleE2EEESG_S1U_JEEENS4_5SM1004TMEM4LOAD26SM100_TMEM_LOAD_32dp32b64xES15_S1L_NS4_39AutoVectorizingCopyWithAssumedAlignmentILi128EEENS4_14SM90_TMA_STOREES1L_S26_S26_EEEvvEEEEvNT_6ParamsE,"ax",@progbits
	.align	128
.text._ZN7cutlass13device_kernelINS_4gemm6kernel13GemmUniversalIN4cute5tupleIJiiiiEEENS1_10collective13CollectiveMmaINS1_35MainloopSm100TmaUmmaWarpSpecializedILi17ELi2ELi4ENS5_IJNS4_1CILi1EEESB_SB_EEEEENS5_IJNSA_ILi128EEENSA_ILi64EEESF_EEENS_12float_e5m2_tENS5_IJSB_llEEENS_12float_e4m3_tENS5_IJlSB_lEEENS4_8TiledMMAINS4_8MMA_AtomIJNS4_10MMA_TraitsINS4_19SM100_MMA_F8F6F4_SSEJSH_SJ_fSE_SF_NS4_17integral_constantINS4_4UMMA5MajorELSR_1EEENSP_ISR_LSR_0EEENSP_INSQ_7ScaleInELSU_0EEESV_EEEEEENS4_6LayoutISC_NS5_IJNSA_ILi0EEESZ_SZ_EEEEENS5_IJNS4_10UnderscoreES12_S12_EEEEENS4_13SM90_TMA_LOADENS4_14ComposedLayoutINS4_7SwizzleILi3ELi4ELi3EEENS4_18smem_ptr_flag_bitsILi8EEENSY_INS5_IJSE_NSA_ILi8EEEEEENS5_IJSB_SE_EEEEEEEvNS4_8identityES15_NS16_INS17_ILi2ELi4ELi3EEES1A_NSY_INS5_IJS1B_SF_EEENS5_IJSF_SB_EEEEEEEvS1G_EENS_8epilogue10collective18CollectiveEpilogueINS1N_23Sm100TmaWarpSpecializedILi1ELi1ELi64ELb0ELb0EEEJSG_NS5_IJNSY_ISE_SB_EENSY_ISF_SB_EEEEESH_SK_SH_SK_NS1N_6fusion15FusionCallbacksIS1R_NS1V_17LinearCombinationISH_fSH_fLNS_15FloatRoundStyleE2EEESG_S1U_JEEENS4_5SM1004TMEM4LOAD26SM100_TMEM_LOAD_32dp32b64xES15_S1L_NS4_39AutoVectorizingCopyWithAssumedAlignmentILi128EEENS4_14SM90_TMA_STOREES1L_S26_S26_EEEvvEEEEvNT_6ParamsE:
        .type           _ZN7cutlass13device_kernelINS_4gemm6kernel13GemmUniversalIN4cute5tupleIJiiiiEEENS1_10collective13CollectiveMmaINS1_35MainloopSm100TmaUmmaWarpSpecializedILi17ELi2ELi4ENS5_IJNS4_1CILi1EEESB_SB_EEEEENS5_IJNSA_ILi128EEENSA_ILi64EEESF_EEENS_12float_e5m2_tENS5_IJSB_llEEENS_12float_e4m3_tENS5_IJlSB_lEEENS4_8TiledMMAINS4_8MMA_AtomIJNS4_10MMA_TraitsINS4_19SM100_MMA_F8F6F4_SSEJSH_SJ_fSE_SF_NS4_17integral_constantINS4_4UMMA5MajorELSR_1EEENSP_ISR_LSR_0EEENSP_INSQ_7ScaleInELSU_0EEESV_EEEEEENS4_6LayoutISC_NS5_IJNSA_ILi0EEESZ_SZ_EEEEENS5_IJNS4_10UnderscoreES12_S12_EEEEENS4_13SM90_TMA_LOADENS4_14ComposedLayoutINS4_7SwizzleILi3ELi4ELi3EEENS4_18smem_ptr_flag_bitsILi8EEENSY_INS5_IJSE_NSA_ILi8EEEEEENS5_IJSB_SE_EEEEEEEvNS4_8identityES15_NS16_INS17_ILi2ELi4ELi3EEES1A_NSY_INS5_IJS1B_SF_EEENS5_IJSF_SB_EEEEEEEvS1G_EENS_8epilogue10collective18CollectiveEpilogueINS1N_23Sm100TmaWarpSpecializedILi1ELi1ELi64ELb0ELb0EEEJSG_NS5_IJNSY_ISE_SB_EENSY_ISF_SB_EEEEESH_SK_SH_SK_NS1N_6fusion15FusionCallbacksIS1R_NS1V_17LinearCombinationISH_fSH_fLNS_15FloatRoundStyleE2EEESG_S1U_JEEENS4_5SM1004TMEM4LOAD26SM100_TMEM_LOAD_32dp32b64xES15_S1L_NS4_39AutoVectorizingCopyWithAssumedAlignmentILi128EEENS4_14SM90_TMA_STOREES1L_S26_S26_EEEvvEEEEvNT_6ParamsE,@function
        .size           _ZN7cutlass13device_kernelINS_4gemm6kernel13GemmUniversalIN4cute5tupleIJiiiiEEENS1_10collective13CollectiveMmaINS1_35MainloopSm100TmaUmmaWarpSpecializedILi17ELi2ELi4ENS5_IJNS4_1CILi1EEESB_SB_EEEEENS5_IJNSA_ILi128EEENSA_ILi64EEESF_EEENS_12float_e5m2_tENS5_IJSB_llEEENS_12float_e4m3_tENS5_IJlSB_lEEENS4_8TiledMMAINS4_8MMA_AtomIJNS4_10MMA_TraitsINS4_19SM100_MMA_F8F6F4_SSEJSH_SJ_fSE_SF_NS4_17integral_constantINS4_4UMMA5MajorELSR_1EEENSP_ISR_LSR_0EEENSP_INSQ_7ScaleInELSU_0EEESV_EEEEEENS4_6LayoutISC_NS5_IJNSA_ILi0EEESZ_SZ_EEEEENS5_IJNS4_10UnderscoreES12_S12_EEEEENS4_13SM90_TMA_LOADENS4_14ComposedLayoutINS4_7SwizzleILi3ELi4ELi3EEENS4_18smem_ptr_flag_bitsILi8EEENSY_INS5_IJSE_NSA_ILi8EEEEEENS5_IJSB_SE_EEEEEEEvNS4_8identityES15_NS16_INS17_ILi2ELi4ELi3EEES1A_NSY_INS5_IJS1B_SF_EEENS5_IJSF_SB_EEEEEEEvS1G_EENS_8epilogue10collective18CollectiveEpilogueINS1N_23Sm100TmaWarpSpecializedILi1ELi1ELi64ELb0ELb0EEEJSG_NS5_IJNSY_ISE_SB_EENSY_ISF_SB_EEEEESH_SK_SH_SK_NS1N_6fusion15FusionCallbacksIS1R_NS1V_17LinearCombinationISH_fSH_fLNS_15FloatRoundStyleE2EEESG_S1U_JEEENS4_5SM1004TMEM4LOAD26SM100_TMEM_LOAD_32dp32b64xES15_S1L_NS4_39AutoVectorizingCopyWithAssumedAlignmentILi128EEENS4_14SM90_TMA_STOREES1L_S26_S26_EEEvvEEEEvNT_6ParamsE,(.L_x_168 - _ZN7cutlass13device_kernelINS_4gemm6kernel13GemmUniversalIN4cute5tupleIJiiiiEEENS1_10collective13CollectiveMmaINS1_35MainloopSm100TmaUmmaWarpSpecializedILi17ELi2ELi4ENS5_IJNS4_1CILi1EEESB_SB_EEEEENS5_IJNSA_ILi128EEENSA_ILi64EEESF_EEENS_12float_e5m2_tENS5_IJSB_llEEENS_12float_e4m3_tENS5_IJlSB_lEEENS4_8TiledMMAINS4_8MMA_AtomIJNS4_10MMA_TraitsINS4_19SM100_MMA_F8F6F4_SSEJSH_SJ_fSE_SF_NS4_17integral_constantINS4_4UMMA5MajorELSR_1EEENSP_ISR_LSR_0EEENSP_INSQ_7ScaleInELSU_0EEESV_EEEEEENS4_6LayoutISC_NS5_IJNSA_ILi0EEESZ_SZ_EEEEENS5_IJNS4_10UnderscoreES12_S12_EEEEENS4_13SM90_TMA_LOADENS4_14ComposedLayoutINS4_7SwizzleILi3ELi4ELi3EEENS4_18smem_ptr_flag_bitsILi8EEENSY_INS5_IJSE_NSA_ILi8EEEEEENS5_IJSB_SE_EEEEEEEvNS4_8identityES15_NS16_INS17_ILi2ELi4ELi3EEES1A_NSY_INS5_IJS1B_SF_EEENS5_IJSF_SB_EEEEEEEvS1G_EENS_8epilogue10collective18CollectiveEpilogueINS1N_23Sm100TmaWarpSpecializedILi1ELi1ELi64ELb0ELb0EEEJSG_NS5_IJNSY_ISE_SB_EENSY_ISF_SB_EEEEESH_SK_SH_SK_NS1N_6fusion15FusionCallbacksIS1R_NS1V_17LinearCombinationISH_fSH_fLNS_15FloatRoundStyleE2EEESG_S1U_JEEENS4_5SM1004TMEM4LOAD26SM100_TMEM_LOAD_32dp32b64xES15_S1L_NS4_39AutoVectorizingCopyWithAssumedAlignmentILi128EEENS4_14SM90_TMA_STOREES1L_S26_S26_EEEvvEEEEvNT_6ParamsE)
        .other          _ZN7cutlass13device_kernelINS_4gemm6kernel13GemmUniversalIN4cute5tupleIJiiiiEEENS1_10collective13CollectiveMmaINS1_35MainloopSm100TmaUmmaWarpSpecializedILi17ELi2ELi4ENS5_IJNS4_1CILi1EEESB_SB_EEEEENS5_IJNSA_ILi128EEENSA_ILi64EEESF_EEENS_12float_e5m2_tENS5_IJSB_llEEENS_12float_e4m3_tENS5_IJlSB_lEEENS4_8TiledMMAINS4_8MMA_AtomIJNS4_10MMA_TraitsINS4_19SM100_MMA_F8F6F4_SSEJSH_SJ_fSE_SF_NS4_17integral_constantINS4_4UMMA5MajorELSR_1EEENSP_ISR_LSR_0EEENSP_INSQ_7ScaleInELSU_0EEESV_EEEEEENS4_6LayoutISC_NS5_IJNSA_ILi0EEESZ_SZ_EEEEENS5_IJNS4_10UnderscoreES12_S12_EEEEENS4_13SM90_TMA_LOADENS4_14ComposedLayoutINS4_7SwizzleILi3ELi4ELi3EEENS4_18smem_ptr_flag_bitsILi8EEENSY_INS5_IJSE_NSA_ILi8EEEEEENS5_IJSB_SE_EEEEEEEvNS4_8identityES15_NS16_INS17_ILi2ELi4ELi3EEES1A_NSY_INS5_IJS1B_SF_EEENS5_IJSF_SB_EEEEEEEvS1G_EENS_8epilogue10collective18CollectiveEpilogueINS1N_23Sm100TmaWarpSpecializedILi1ELi1ELi64ELb0ELb0EEEJSG_NS5_IJNSY_ISE_SB_EENSY_ISF_SB_EEEEESH_SK_SH_SK_NS1N_6fusion15FusionCallbacksIS1R_NS1V_17LinearCombinationISH_fSH_fLNS_15FloatRoundStyleE2EEESG_S1U_JEEENS4_5SM1004TMEM4LOAD26SM100_TMEM_LOAD_32dp32b64xES15_S1L_NS4_39AutoVectorizingCopyWithAssumedAlignmentILi128EEENS4_14SM90_TMA_STOREES1L_S26_S26_EEEvvEEEEvNT_6ParamsE,@"STO_CUDA_ENTRY STV_DEFAULT"
_ZN7cutlass13device_kernelINS_4gemm6kernel13GemmUniversalIN4cute5tupleIJiiiiEEENS1_10collective13CollectiveMmaINS1_35MainloopSm100TmaUmmaWarpSpecializedILi17ELi2ELi4ENS5_IJNS4_1CILi1EEESB_SB_EEEEENS5_IJNSA_ILi128EEENSA_ILi64EEESF_EEENS_12float_e5m2_tENS5_IJSB_llEEENS_12float_e4m3_tENS5_IJlSB_lEEENS4_8TiledMMAINS4_8MMA_AtomIJNS4_10MMA_TraitsINS4_19SM100_MMA_F8F6F4_SSEJSH_SJ_fSE_SF_NS4_17integral_constantINS4_4UMMA5MajorELSR_1EEENSP_ISR_LSR_0EEENSP_INSQ_7ScaleInELSU_0EEESV_EEEEEENS4_6LayoutISC_NS5_IJNSA_ILi0EEESZ_SZ_EEEEENS5_IJNS4_10UnderscoreES12_S12_EEEEENS4_13SM90_TMA_LOADENS4_14ComposedLayoutINS4_7SwizzleILi3ELi4ELi3EEENS4_18smem_ptr_flag_bitsILi8EEENSY_INS5_IJSE_NSA_ILi8EEEEEENS5_IJSB_SE_EEEEEEEvNS4_8identityES15_NS16_INS17_ILi2ELi4ELi3EEES1A_NSY_INS5_IJS1B_SF_EEENS5_IJSF_SB_EEEEEEEvS1G_EENS_8epilogue10collective18CollectiveEpilogueINS1N_23Sm100TmaWarpSpecializedILi1ELi1ELi64ELb0ELb0EEEJSG_NS5_IJNSY_ISE_SB_EENSY_ISF_SB_EEEEESH_SK_SH_SK_NS1N_6fusion15FusionCallbacksIS1R_NS1V_17LinearCombinationISH_fSH_fLNS_15FloatRoundStyleE2EEESG_S1U_JEEENS4_5SM1004TMEM4LOAD26SM100_TMEM_LOAD_32dp32b64xES15_S1L_NS4_39AutoVectorizingCopyWithAssumedAlignmentILi128EEENS4_14SM90_TMA_STOREES1L_S26_S26_EEEvvEEEEvNT_6ParamsE:
[----:B------:R-:W1:Y:S01]  /*0000*/  LDC R1, c[0x0][0x37c] ;  /* 0x0000df00ff017b82 */ /* 0x000e620000000800 */
[----:B------:R-:W2:Y:S01]  /*0010*/  S2R R166, SR_TID.X ;  /* 0x0000000000a67919 */ /* 0x000ea20000002100 */
[----:B------:R-:W3:Y:S01]  /*0020*/  LDCU.64 UR4, c[0x0][0x890] ;  /* 0x00011200ff0477ac */ /* 0x000ee20008000a00 */
[----:B------:R-:W-:Y:S02]  /*0030*/  PRMT R164, RZ, 0x7610, R164 ;  /* 0x00007610ffa47816 */ /* 0x000fe400000000a4 */
[----:B------:R-:W-:Y:S01]  /*0040*/  ELECT P5, URZ, PT ;  /* 0x0000000000ff782f */ /* 0x000fe200038a0000 */
[----:B------:R-:W4:Y:S01]  /*0050*/  LDCU.64 UR40, c[0x0][0x358] ;  /* 0x00006b00ff2877ac */ /* 0x000f220008000a00 */
[----:B---3--:R-:W-:-:S04]  /*0060*/  UISETP.NE.U32.AND UP0, UPT, UR4, URZ, UPT ;  /* 0x000000ff0400728c */ /* 0x008fc8000bf05070 */
[----:B------:R-:W-:Y:S01]  /*0070*/  UISETP.NE.AND.EX UP0, UPT, UR5, URZ, UPT, UP0 ;  /* 0x000000ff0500728c */ /* 0x000fe2000bf05300 */
[----:B--2---:R-:W-:-:S05]  /*0080*/  SHF.R.U32.HI R169, RZ, 0x5, R166 ;  /* 0x00000005ffa97819 */ /* 0x004fca00000116a6 */
[----:B------:R-:W2:Y:S02]  /*0090*/  SHFL.IDX PT, R0, R169, RZ, 0x1f ;  /* 0x00001fffa9007589 */ /* 0x000ea400000e0000 */
[----:B--2---:R-:W-:Y:S01]  /*00a0*/  R2UR UR8, R0 ;  /* 0x00000000000872ca */ /* 0x004fe200000e0000 */
[----:B-1--4-:R-:W-:-:S14]  /*00b0*/  BRA.U UP0, `(.L_x_0) ;  /* 0x00000001002c7547 */ /* 0x012fdc000b800000 */
[----:B------:R-:W1:Y:S02]  /*00c0*/  LDCU.64 UR6, c[0x0][0x888] ;  /* 0x00011100ff0677ac */ /* 0x000e640008000a00 */
[----:B-1----:R-:W-:-:S04]  /*00d0*/  UISETP.NE.U32.AND UP0, UPT, UR6, URZ, UPT ;  /* 0x000000ff0600728c */ /* 0x002fc8000bf05070 */
[----:B------:R-:W-:-:S09]  /*00e0*/  UISETP.NE.AND.EX UP0, UPT, UR7, URZ, UPT, UP0 ;  /* 0x000000ff0700728c */ /* 0x000fd2000bf05300 */
[----:B------:R-:W-:Y:S05]  /*00f0*/  BRA.U !UP0, `(.L_x_1) ;  /* 0x0000000108107547 */ /* 0x000fea000b800000 */
[----:B------:R-:W1:Y:S02]  /*0100*/  LDC.64 R2, c[0x0][0x888] ;  /* 0x00022200ff027b82 */ /* 0x000e640000000a00 */
[----:B-1----:R1:W5:Y:S01]  /*0110*/  LDG.E R81, desc[UR40][R2.64] ;  /* 0x0000002802517981 */ /* 0x002362000c1e1900 */
[----:B------:R-:W-:Y:S01]  /*0120*/  HFMA2 R164, -RZ, RZ, 0, 5.9604644775390625e-08 ;  /* 0x00000001ffa47431 */ /* 0x000fe200000001ff */
[----:B------:R-:W-:Y:S05]  /*0130*/  BRA `(.L_x_0) ;  /* 0x00000000000c7947 */ /* 0x000fea0003800000 */
.L_x_1:
[----:B------:R-:W1:Y:S01]  /*0140*/  LDCU UR6, c[0x0][0x880] ;  /* 0x00011000ff0677ac */ /* 0x000e620008000800 */
[----:B------:R-:W-:Y:S01]  /*0150*/  HFMA2 R164, -RZ, RZ, 0, 5.9604644775390625e-08 ;  /* 0x00000001ffa47431 */ /* 0x000fe200000001ff */
[----:B-1----:R-:W-:-:S07]  /*0160*/  MOV R81, UR6 ;  /* 0x0000000600517c02 */ /* 0x002fce0008000f00 */
.L_x_0:
[----:B------:R-:W2:Y:S02]  /*0170*/  LDCU.64 UR6, c[0x0][0x8b0] ;  /* 0x00011600ff0677ac */ /* 0x000ea40008000a00 */
[----:B--2---:R-:W-:-:S04]  /*0180*/  UISETP.NE.U32.AND UP0, UPT, UR6, URZ, UPT ;  /* 0x000000ff0600728c */ /* 0x004fc8000bf05070 */
[----:B------:R-:W-:-:S09]  /*0190*/  UISETP.NE.AND.EX UP0, UPT, UR7, URZ, UPT, UP0 ;  /* 0x000000ff0700728c */ /* 0x000fd2000bf05300 */
[----:B------:R-:W-:Y:S05]  /*01a0*/  BRA.U UP0, `(.L_x_2) ;  /* 0x0000000100247547 */ /* 0x000fea000b800000 */
[----:B------:R-:W2:Y:S02]  /*01b0*/  LDCU.64 UR6, c[0x0][0x8a8] ;  /* 0x00011500ff0677ac */ /* 0x000ea40008000a00 */
[----:B--2---:R-:W-:-:S04]  /*01c0*/  UISETP.NE.U32.AND UP0, UPT, UR6, URZ, UPT ;  /* 0x000000ff0600728c */ /* 0x004fc8000bf05070 */
[----:B------:R-:W-:-:S09]  /*01d0*/  UISETP.NE.AND.EX UP0, UPT, UR7, URZ, UPT, UP0 ;  /* 0x000000ff0700728c */ /* 0x000fd2000bf05300 */
[----:B------:R-:W-:Y:S05]  /*01e0*/  BRA.U !UP0, `(.L_x_3) ;  /* 0x00000001080c7547 */ /* 0x000fea000b800000 */
[----:B------:R-:W2:Y:S02]  /*01f0*/  LDC.64 R78, c[0x0][0x8a8] ;  /* 0x00022a00ff4e7b82 */ /* 0x000ea40000000a00 */
[----:B--2---:R2:W5:Y:S01]  /*0200*/  LDG.E R78, desc[UR40][R78.64] ;  /* 0x000000284e4e7981 */ /* 0x004562000c1e1900 */
[----:B------:R-:W-:Y:S05]  /*0210*/  BRA `(.L_x_2) ;  /* 0x0000000000087947 */ /* 0x000fea0003800000 */
.L_x_3:
[----:B------:R-:W2:Y:S02]  /*0220*/  LDCU UR6, c[0x0][0x8a0] ;  /* 0x00011400ff0677ac */ /* 0x000ea40008000800 */
[----:B--2---:R-:W-:Y:S02]  /*0230*/  MOV R78, UR6 ;  /* 0x00000006004e7c02 */ /* 0x004fe40008000f00 */
.L_x_2:
[----:B------:R-:W-:Y:S01]  /*0240*/  IMAD.U32 R0, RZ, RZ, UR8 ;  /* 0x00000008ff007e24 */ /* 0x000fe2000f8e00ff */
[----:B------:R-:W-:Y:S04]  /*0250*/  BSSY.RECONVERGENT B0, `(.L_x_4) ;  /* 0x000000c000007945 */ /* 0x000fe80003800200 */
[C---:B------:R-:W-:Y:S02]  /*0260*/  ISETP.NE.OR P1, PT, R0.reuse, 0x1, !P5 ;  /* 0x000000010000780c */ /* 0x040fe40006f25670 */
[----:B------:R-:W-:-:S11]  /*0270*/  ISETP.NE.OR P0, PT, R0, 0x3, !P5 ;  /* 0x000000030000780c */ /* 0x000fd60006f05670 */
[----:B------:R-:W-:Y:S05]  /*0280*/  @P1 BRA `(.L_x_5) ;  /* 0x0000000000201947 */ /* 0x000fea0003800000 */
[----:B------:R-:W3:Y:S02]  /*0290*/  LDCU.64 UR6, c[0x0][0x348] ;  /* 0x00006900ff0677ac */ /* 0x000ee40008000a00 */
[----:B---3--:R-:W-:Y:S02]  /*02a0*/  UIADD3 UR10, UP1, UPT, UR6, 0x80, URZ ;  /* 0x00000080060a7890 */ /* 0x008fe4000ff3e0ff */
[----:B------:R-:W-:Y:S02]  /*02b0*/  UIADD3 UR6, UP0, UPT, UR6, 0x180, URZ ;  /* 0x0000018006067890 */ /* 0x000fe4000ff1e0ff */
[----:B------:R-:W-:Y:S02]  /*02c0*/  UIADD3.X UR11, UPT, UPT, URZ, UR7, URZ, UP1, !UPT ;  /* 0x00000007ff0b7290 */ /* 0x000fe40008ffe4ff */
[----:B------:R-:W-:-:S07]  /*02d0*/  UIADD3.X UR7, UPT, UPT, URZ, UR7, URZ, UP0, !UPT ;  /* 0x00000007ff077290 */ /* 0x000fce00087fe4ff */
[----:B------:R3:W-:Y:S02]  /*02e0*/  UTMACCTL.PF [UR10] ;  /* 0x000000000a0079b9 */ /* 0x0007e40008040000 */
[----:B------:R3:W-:Y:S02]  /*02f0*/  UTMACCTL.PF [UR6] ;  /* 0x00000000060079b9 */ /* 0x0007e40008040000 */
[----:B---3--:R-:W-:Y:S01]  /*0300*/  NOP ;  /* 0x0000000000007918 */ /* 0x008fe20000000000 */
.L_x_5:
[----:B------:R-:W-:Y:S05]  /*0310*/  BSYNC.RECONVERGENT B0 ;  /* 0x0000000000007941 */ /* 0x000fea0003800200 */
.L_x_4:
[----:B------:R-:W-:Y:S04]  /*0320*/  BSSY.RECONVERGENT B0, `(.L_x_6) ;  /* 0x000000a000007945 */ /* 0x000fe80003800200 */
        /* <DEDUP_REMOVED lines=9> */
.L_x_7:
[----:B------:R-:W-:Y:S05]  /*03c0*/  BSYNC.RECONVERGENT B0 ;  /* 0x0000000000007941 */ /* 0x000fea0003800200 */
.L_x_6:
[----:B------:R-:W3:Y:S01]  /*03d0*/  LDCU.64 UR6, c[0x0][0x888] ;  /* 0x00011100ff0677ac */ /* 0x000ee20008000a00 */
[----:B------:R-:W-:Y:S02]  /*03e0*/  UISETP.EQ.U32.AND UP1, UPT, UR4, URZ, UPT ;  /* 0x000000ff0400728c */ /* 0x000fe4000bf22070 */
[----:B------:R-:W-:Y:S02]  /*03f0*/  UPLOP3.LUT UP2, UPT, UPT, UPT, UPT, 0x80, 0x8 ;  /* 0x000000000008789c */ /* 0x000fe40003f4f070 */
[----:B---3--:R-:W-:-:S04]  /*0400*/  UISETP.NE.U32.AND UP0, UPT, UR6, URZ, UPT ;  /* 0x000000ff0600728c */ /* 0x008fc8000bf05070 */
[----:B------:R-:W-:-:S04]  /*0410*/  UISETP.NE.AND.EX UP0, UPT, UR7, URZ, UPT, UP0 ;  /* 0x000000ff0700728c */ /* 0x000fc8000bf05300 */
[----:B------:R-:W-:-:S04]  /*0420*/  UISETP.EQ.OR.EX UP3, UPT, UR5, URZ, !UP0, UP1 ;  /* 0x000000ff0500728c */ /* 0x000fc8000c762710 */
[----:B------:R-:W-:-:S05]  /*0430*/  UP2UR UR44, UPR, URZ, 0x8 ;  /* 0x00000008ff2c7883 */ /* 0x000fca0008000000 */
[----:B------:R-:W-:Y:S07]  /*0440*/  BRA.U !UP3, `(.L_x_8) ;  /* 0x000000010b207547 */ /* 0x000fee000b800000 */
[----:B------:R-:W-:Y:S01]  /*0450*/  UISETP.NE.U32.AND UP2, UPT, UR4, URZ, UPT ;  /* 0x000000ff0400728c */ /* 0x000fe2000bf45070 */
[----:B-----5:R-:W-:Y:S01]  /*0460*/  FSETP.NEU.AND P0, PT, R81, RZ, PT ;  /* 0x000000ff5100720b */ /* 0x020fe20003f0d000 */
[----:B------:R-:W-:Y:S02]  /*0470*/  USEL UR4, URZ, 0xffffffff, UP0 ;  /* 0xffffffffff047887 */ /* 0x000fe40008000000 */
[----:B------:R-:W-:-:S10]  /*0480*/  UISETP.NE.AND.EX UP2, UPT, UR5, URZ, UPT, UP2 ;  /* 0x000000ff0500728c */ /* 0x000fd4000bf45320 */
[----:B------:R-:W-:Y:S01]  /*0490*/  VOTEU.ANY UP1, P0 ;  /* 0x0000000000ff7886 */ /* 0x000fe20000020100 */
[----:B------:R-:W-:-:S04]  /*04a0*/  @!UP2 USEL UR4, URZ, 0xffffffff, UP1 ;  /* 0xffffffffff04a887 */ /* 0x000fc80008800000 */
[----:B------:R-:W-:-:S04]  /*04b0*/  ULOP3.LUT UR4, UR4, 0x1, URZ, 0xc0, !UPT ;  /* 0x0000000104047892 */ /* 0x000fc8000f8ec0ff */
[----:B------:R-:W-:-:S11]  /*04c0*/  UISETP.NE.U32.AND UP2, UPT, UR4, 0x1, UPT ;  /* 0x000000010400788c */ /* 0x000fd6000bf45070 */
.L_x_8:
[----:B-1----:R-:W1:Y:S01]  /*04d0*/  SHFL.IDX PT, R2, R169, RZ, 0x1f ;  /* 0x00001fffa9027589 */ /* 0x002e6200000e0000 */
[----:B------:R-:W-:-:S04]  /*04e0*/  UISETP.NE.AND UP1, UPT, UR8, 0x2, UPT ;  /* 0x000000020800788c */ /* 0x000fc8000bf25270 */
[----:B------:R-:W-:Y:S01]  /*04f0*/  USEL UR13, URZ, 0x1, UP1 ;  /* 0x00000001ff0d7887 */ /* 0x000fe20008800000 */
[----:B-1----:R-:W-:-:S13]  /*0500*/  ISETP.NE.AND P0, PT, R2, RZ, PT ;  /* 0x000000ff0200720c */ /* 0x002fda0003f05270 */
[----:B------:R-:W-:Y:S05]  /*0510*/  @P0 BRA `(.L_x_9) ;  /* 0x0000000000bc0947 */ /* 0x000fea0003800000 */
[----:B------:R-:W-:Y:S01]  /*0520*/  ELECT P0, URZ, PT ;  /* 0x0000000000ff782f */ /* 0x000fe20003800000 */
[----:B------:R-:W-:-:S12]  /*0530*/  BSSY.RECONVERGENT B0, `(.L_x_9) ;  /* 0x000002d000007945 */ /* 0x000fd80003800200 */
[----:B------:R-:W-:Y:S05]  /*0540*/  @!P0 BRA `(.L_x_10) ;  /* 0x0000000000ac8947 */ /* 0x000fea0003800000 */
[----:B------:R-:W1:Y:S01]  /*0550*/  S2UR UR5, SR_CgaCtaId ;  /* 0x00000000000579c3 */ /* 0x000e620000008800 */
[----:B------:R-:W-:Y:S01]  /*0560*/  UMOV UR6, 0x400 ;  /* 0x0000040000067882 */ /* 0x000fe20000000000 */
[----:B------:R-:W-:Y:S01]  /*0570*/  UMOV UR4, 0x1 ;  /* 0x0000000100047882 */ /* 0x000fe20000000000 */
[----:B-1----:R-:W-:Y:S02]  /*0580*/  ULEA UR5, UR5, UR6, 0x18 ;  /* 0x0000000605057291 */ /* 0x002fe4000f8ec0ff */
[----:B------:R-:W-:-:S04]  /*0590*/  UIADD3 UR6, UPT, UPT, -UR4, 0x100000, URZ ;  /* 0x0010000004067890 */ /* 0x000fc8000fffe1ff */
[----:B------:R-:W-:Y:S02]  /*05a0*/  USHF.L.U32 UR7, UR6, 0xb, URZ ;  /* 0x0000000b06077899 */ /* 0x000fe400080006ff */
[----:B------:R-:W-:Y:S01]  /*05b0*/  USHF.L.U32 UR6, UR6, 0x1, URZ ;  /* 0x0000000106067899 */ /* 0x000fe200080006ff */
[----:B------:R-:W1:Y:S11]  /*05c0*/  FENCE.VIEW.ASYNC.S ;  /* 0x00000000000073c6 */ /* 0x000e760000000000 */
[----:B-1----:R1:W3:Y:S01]  /*05d0*/  SYNCS.EXCH.64 URZ, [UR5], UR6 ;  /* 0x0000000605ff75b2 */ /* 0x0022e20008000100 */
[----:B------:R1:W4:Y:S01]  /*05e0*/  SYNCS.EXCH.64 URZ, [UR5+0x88], UR6 ;  /* 0x0000880605ff75b2 */ /* 0x0003220008000100 */
[----:B------:R1:W1:Y:S01]  /*05f0*/  SYNCS.EXCH.64 URZ, [UR5+0x8], UR6 ;  /* 0x0000080605ff75b2 */ /* 0x0002620008000100 */
        /* <DEDUP_REMOVED lines=31> */
[----:B---34-:R-:W-:Y:S01]  /*07f0*/  NOP ;  /* 0x0000000000007918 */ /* 0x018fe20000000000 */
.L_x_10:
[----:B-1----:R-:W-:Y:S05]  /*0800*/  BSYNC.RECONVERGENT B0 ;  /* 0x0000000000007941 */ /* 0x002fea0003800200 */
.L_x_9:
[----:B------:R-:W1:Y:S01]  /*0810*/  SHFL.IDX PT, R2, R169, RZ, 0x1f ;  /* 0x00001fffa9027589 */ /* 0x000e6200000e0000 */
[----:B------:R-:W-:Y:S01]  /*0820*/  NOP ;  /* 0x0000000000007918 */ /* 0x000fe20000000000 */
[----:B-1----:R-:W-:-:S13]  /*0830*/  ISETP.NE.AND P0, PT, R2, 0x1, PT ;  /* 0x000000010200780c */ /* 0x002fda0003f05270 */
[----:B------:R-:W-:Y:S05]  /*0840*/  @P0 BRA `(.L_x_11) ;  /* 0x0000000000400947 */ /* 0x000fea0003800000 */
[----:B------:R-:W1:Y:S01]  /*0850*/  S2UR UR6, SR_CgaCtaId ;  /* 0x00000000000679c3 */ /* 0x000e620000008800 */
[----:B------:R-:W-:Y:S01]  /*0860*/  UMOV UR7, 0x400 ;  /* 0x0000040000077882 */ /* 0x000fe20000000000 */
[----:B------:R-:W-:Y:S01]  /*0870*/  UMOV UR5, 0x20 ;  /* 0x0000002000057882 */ /* 0x000fe20000000000 */
[----:B------:R-:W-:Y:S01]  /*0880*/  UMOV UR4, 0x80 ;  /* 0x0000008000047882 */ /* 0x000fe20000000000 */
[----:B------:R-:W-:-:S04]  /*0890*/  UIADD3 UR10, UPT, UPT, -UR5, 0x100000, URZ ;  /* 0x00100000050a7890 */ /* 0x000fc8000fffe1ff */
[----:B------:R-:W-:Y:S02]  /*08a0*/  USHF.L.U32 UR11, UR10, 0xb, URZ ;  /* 0x0000000b0a0b7899 */ /* 0x000fe400080006ff */
[----:B------:R-:W-:Y:S02]  /*08b0*/  USHF.L.U32 UR10, UR10, 0x1, URZ ;  /* 0x000000010a0a7899 */ /* 0x000fe400080006ff */
[----:B------:R-:W-:-:S04]  /*08c0*/  UIADD3 UR4, UPT, UPT, -UR4, 0x100000, URZ ;  /* 0x0010000004047890 */ /* 0x000fc8000fffe1ff */
[----:B------:R-:W-:Y:S02]  /*08d0*/  USHF.L.U32 UR5, UR4, 0xb, URZ ;  /* 0x0000000b04057899 */ /* 0x000fe400080006ff */
[----:B------:R-:W-:Y:S01]  /*08e0*/  USHF.L.U32 UR4, UR4, 0x1, URZ ;  /* 0x0000000104047899 */ /* 0x000fe200080006ff */
[----:B------:R-:W-:Y:S01]  /*08f0*/  ELECT P0, URZ, PT ;  /* 0x0000000000ff782f */ /* 0x000fe20003800000 */
[----:B-1----:R-:W-:Y:S01]  /*0900*/  ULEA UR6, UR6, UR7, 0x18 ;  /* 0x0000000706067291 */ /* 0x002fe2000f8ec0ff */
[----:B------:R-:W1:Y:S11]  /*0910*/  FENCE.VIEW.ASYNC.S ;  /* 0x00000000000073c6 */ /* 0x000e760000000000 */
[----:B-1----:R1:W3:Y:S01]  /*0920*/  SYNCS.EXCH.64 URZ, [UR6+0x110], UR10 ;  /* 0x0001100a06ff75b2 */ /* 0x0022e20008000100 */
[----:B------:R1:W4:Y:S01]  /*0930*/  SYNCS.EXCH.64 URZ, [UR6+0x118], UR4 ;  /* 0x0001180406ff75b2 */ /* 0x0003220008000100 */
[----:B------:R-:W-:Y:S01]  /*0940*/  NOP ;  /* 0x0000000000007918 */ /* 0x000fe20000000000 */
.L_x_11:
[----:B------:R-:W2:Y:S01]  /*0950*/  SHFL.IDX PT, R2, R169, RZ, 0x1f ;  /* 0x00001fffa9027589 */ /* 0x000ea200000e0000 */
[----:B------:R-:W-:Y:S01]  /*0960*/  NOP ;  /* 0x0000000000007918 */ /* 0x000fe20000000000 */
[----:B--2---:R-:W-:-:S13]  /*0970*/  ISETP.NE.AND P0, PT, R2, 0x3, PT ;  /* 0x000000030200780c */ /* 0x004fda0003f05270 */
[----:B------:R-:W-:Y:S05]  /*0980*/  @P0 BRA `(.L_x_12) ;  /* 0x0000000000300947 */ /* 0x000fea0003800000 */
[----:B-1----:R-:W1:Y:S01]  /*0990*/  S2UR UR5, SR_CgaCtaId ;  /* 0x00000000000579c3 */ /* 0x002e620000008800 */
[----:B------:R-:W-:Y:S01]  /*09a0*/  UMOV UR6, 0x400 ;  /* 0x0000040000067882 */ /* 0x000fe20000000000 */
[----:B------:R-:W-:Y:S01]  /*09b0*/  UMOV UR4, 0x20 ;  /* 0x0000002000047882 */ /* 0x000fe20000000000 */
[----:B------:R-:W-:Y:S01]  /*09c0*/  ELECT P0, URZ, PT ;  /* 0x0000000000ff782f */ /* 0x000fe20003800000 */
[----:B-1----:R-:W-:Y:S02]  /*09d0*/  ULEA UR5, UR5, UR6, 0x18 ;  /* 0x0000000605057291 */ /* 0x002fe4000f8ec0ff */
[----:B------:R-:W-:-:S04]  /*09e0*/  UIADD3 UR6, UPT, UPT, -UR4, 0x100000, URZ ;  /* 0x0010000004067890 */ /* 0x000fc8000fffe1ff */
[----:B------:R-:W-:Y:S02]  /*09f0*/  USHF.L.U32 UR7, UR6, 0xb, URZ ;  /* 0x0000000b06077899 */ /* 0x000fe400080006ff */
[----:B------:R-:W-:Y:S01]  /*0a00*/  USHF.L.U32 UR6, UR6, 0x1, URZ ;  /* 0x0000000106067899 */ /* 0x000fe200080006ff */
[----:B------:R-:W1:Y:S11]  /*0a10*/  FENCE.VIEW.ASYNC.S ;  /* 0x00000000000073c6 */ /* 0x000e760000000000 */
[----:B-1----:R2:W1:Y:S01]  /*0a20*/  SYNCS.EXCH.64 URZ, [UR5+0x120], UR6 ;  /* 0x0001200605ff75b2 */ /* 0x0024620008000100 */
[----:B------:R2:W1:Y:S02]  /*0a30*/  SYNCS.EXCH.64 URZ, [UR5+0x128], UR6 ;  /* 0x0001280605ff75b2 */ /* 0x0004640008000100 */
[----:B--2---:R-:W-:Y:S01]  /*0a40*/  NOP ;  /* 0x0000000000007918 */ /* 0x004fe20000000000 */
.L_x_12:
[----:B------:R-:W2:Y:S01]  /*0a50*/  SHFL.IDX PT, R2, R169, RZ, 0x1f ;  /* 0x00001fffa9027589 */ /* 0x000ea200000e0000 */
[----:B------:R-:W-:Y:S01]  /*0a60*/  NOP ;  /* 0x0000000000007918 */ /* 0x000fe20000000000 */
[----:B--2---:R-:W-:-:S13]  /*0a70*/  ISETP.NE.AND P0, PT, R2, 0x4, PT ;  /* 0x000000040200780c */ /* 0x004fda0003f05270 */
[----:B------:R-:W-:Y:S05]  /*0a80*/  @P0 BRA `(.L_x_13) ;  /* 0x00000000004c0947 */ /* 0x000fea0003800000 */
[----:B-1----:R-:W1:Y:S01]  /*0a90*/  S2UR UR5, SR_CgaCtaId ;  /* 0x00000000000579c3 */ /* 0x002e620000008800 */
[----:B------:R-:W-:Y:S01]  /*0aa0*/  UMOV UR7, 0x100 ;  /* 0x0000010000077882 */ /* 0x000fe20000000000 */
[----:B------:R-:W-:Y:S01]  /*0ab0*/  UMOV UR6, 0x400 ;  /* 0x0000040000067882 */ /* 0x000fe20000000000 */
[----:B------:R-:W-:Y:S01]  /*0ac0*/  USEL UR7, UR7, 0xe0, UP2 ;  /* 0x000000e007077887 */ /* 0x000fe20009000000 */
[----:B------:R-:W-:Y:S01]  /*0ad0*/  UMOV UR4, 0x1 ;  /* 0x0000000100047882 */ /* 0x000fe20000000000 */
[----:B------:R-:W-:Y:S01]  /*0ae0*/  ELECT P0, URZ, PT ;  /* 0x0000000000ff782f */ /* 0x000fe20003800000 */
[----:B------:R-:W-:-:S04]  /*0af0*/  UIADD3 UR10, UPT, UPT, -UR4, 0x100000, URZ ;  /* 0x00100000040a7890 */ /* 0x000fc8000fffe1ff */
[----:B------:R-:W-:Y:S02]  /*0b00*/  USHF.L.U32 UR11, UR10, 0xb, URZ ;  /* 0x0000000b0a0b7899 */ /* 0x000fe400080006ff */
[----:B------:R-:W-:Y:S02]  /*0b10*/  USHF.L.U32 UR10, UR10, 0x1, URZ ;  /* 0x000000010a0a7899 */ /* 0x000fe400080006ff */
[----:B-1----:R-:W-:Y:S02]  /*0b20*/  ULEA UR5, UR5, UR6, 0x18 ;  /* 0x0000000605057291 */ /* 0x002fe4000f8ec0ff */
[----:B------:R-:W-:-:S04]  /*0b30*/  UIADD3 UR6, UPT, UPT, -UR7, 0x100000, URZ ;  /* 0x0010000007067890 */ /* 0x000fc8000fffe1ff */
[----:B------:R-:W-:Y:S02]  /*0b40*/  USHF.L.U32 UR7, UR6, 0xb, URZ ;  /* 0x0000000b06077899 */ /* 0x000fe400080006ff */
[----:B------:R-:W-:Y:S01]  /*0b50*/  USHF.L.U32 UR6, UR6, 0x1, URZ ;  /* 0x0000000106067899 */ /* 0x000fe200080006ff */
[----:B------:R-:W1:Y:S03]  /*0b60*/  FENCE.VIEW.ASYNC.S ;  /* 0x00000000000073c6 */ /* 0x000e660000000000 */
[----:B-1----:R2:W1:Y:S08]  /*0b70*/  SYNCS.EXCH.64 URZ, [UR5+0x130], UR10 ;  /* 0x0001300a05ff75b2 */ /* 0x0024700008000100 */
[----:B------:R2:W1:Y:S01]  /*0b80*/  SYNCS.EXCH.64 URZ, [UR5+0x140], UR6 ;  /* 0x0001400605ff75b2 */ /* 0x0004620008000100 */
[----:B------:R2:W1:Y:S01]  /*0b90*/  SYNCS.EXCH.64 URZ, [UR5+0x138], UR10 ;  /* 0x0001380a05ff75b2 */ /* 0x0004620008000100 */
[----:B------:R2:W1:Y:S02]  /*0ba0*/  SYNCS.EXCH.64 URZ, [UR5+0x148], UR6 ;  /* 0x0001480605ff75b2 */ /* 0x0004640008000100 */
[----:B--2---:R-:W-:Y:S01]  /*0bb0*/  NOP ;  /* 0x0000000000007918 */ /* 0x004fe20000000000 */
.L_x_13:
[----:B------:R-:W2:Y:S01]  /*0bc0*/  SHFL.IDX PT, R2, R169, RZ, 0x1f ;  /* 0x00001fffa9027589 */ /* 0x000ea200000e0000 */
[----:B------:R-:W-:Y:S01]  /*0bd0*/  NOP ;  /* 0x0000000000007918 */ /* 0x000fe20000000000 */
[----:B--2---:R-:W-:-:S13]  /*0be0*/  ISETP.NE.AND P0, PT, R2, 0x5, PT ;  /* 0x000000050200780c */ /* 0x004fda0003f05270 */
[----:B------:R-:W-:Y:S05]  /*0bf0*/  @P0 BRA `(.L_x_14) ;  /* 0x0000000000580947 */ /* 0x000fea0003800000 */
[----:B-1----:R-:W1:Y:S01]  /*0c00*/  S2UR UR6, SR_CgaCtaId ;  /* 0x00000000000679c3 */ /* 0x002e620000008800 */
        /* <DEDUP_REMOVED lines=12> */
[----:B-1----:R2:W1:Y:S01]  /*0cd0*/  SYNCS.EXCH.64 URZ, [UR6+0x150], UR10 ;  /* 0x0001500a06ff75b2 */ /* 0x0024620008000100 */
[----:B------:R2:W1:Y:S01]  /*0ce0*/  SYNCS.EXCH.64 URZ, [UR6+0x170], UR4 ;  /* 0x0001700406ff75b2 */ /* 0x0004620008000100 */
[----:B------:R2:W1:Y:S01]  /*0cf0*/  SYNCS.EXCH.64 URZ, [UR6+0x158], UR10 ;  /* 0x0001580a06ff75b2 */ /* 0x0004620008000100 */
[----:B------:R2:W1:Y:S01]  /*0d00*/  SYNCS.EXCH.64 URZ, [UR6+0x178], UR4 ;  /* 0x0001780406ff75b2 */ /* 0x0004620008000100 */
[----:B------:R2:W1:Y:S01]  /*0d10*/  SYNCS.EXCH.64 URZ, [UR6+0x160], UR10 ;  /* 0x0001600a06ff75b2 */ /* 0x0004620008000100 */
[----:B------:R2:W1:Y:S01]  /*0d20*/  SYNCS.EXCH.64 URZ, [UR6+0x180], UR4 ;  /* 0x0001800406ff75b2 */ /* 0x0004620008000100 */
[----:B------:R2:W1:Y:S01]  /*0d30*/  SYNCS.EXCH.64 URZ, [UR6+0x168], UR10 ;  /* 0x0001680a06ff75b2 */ /* 0x0004620008000100 */
[----:B------:R2:W1:Y:S02]  /*0d40*/  SYNCS.EXCH.64 URZ, [UR6+0x188], UR4 ;  /* 0x0001880406ff75b2 */ /* 0x0004640008000100 */
[----:B--2---:R-:W-:Y:S01]  /*0d50*/  NOP ;  /* 0x0000000000007918 */ /* 0x004fe20000000000 */
.L_x_14:
        /* <DEDUP_REMOVED lines=14> */
[----:B------:R2:W1:Y:S01]  /*0e40*/  SYNCS.EXCH.64 URZ, [UR5+0x1a0], UR6 ;  /* 0x0001a00605ff75b2 */ /* 0x0004620008000100 */
[----:B------:R2:W1:Y:S01]  /*0e50*/  SYNCS.EXCH.64 URZ, [UR5+0x198], UR6 ;  /* 0x0001980605ff75b2 */ /* 0x0004620008000100 */
[----:B------:R2:W1:Y:S02]  /*0e60*/  SYNCS.EXCH.64 URZ, [UR5+0x1a8], UR6 ;  /* 0x0001a80605ff75b2 */ /* 0x0004640008000100 */
[----:B--2---:R-:W-:Y:S01]  /*0e70*/  NOP ;  /* 0x0000000000007918 */ /* 0x004fe20000000000 */
.L_x_15:
[----:B-1----:R-:W1:Y:S01]  /*0e80*/  S2UR UR5, SR_CTAID.X ;  /* 0x00000000000579c3 */ /* 0x002e620000002500 */
[----:B------:R-:W-:-:S05]  /*0e90*/  CS2R.32 R165, SR_CgaSize ;  /* 0x0000000000a57805 */ /* 0x000fca0000008a00 */
[----:B------:R-:W-:-:S05]  /*0ea0*/  IMAD R165, R165, -0xa0, RZ ;  /* 0xffffff60a5a57824 */ /* 0x000fca00078e02ff */
[----:B------:R-:W-:-:S14]  /*0eb0*/  R2UR UR7, R165 ;  /* 0x00000000a50772ca */ /* 0x000fdc00000e0000 */
[----:B------:R-:W2:Y:S01]  /*0ec0*/  LDCU UR7, c[0x0][UR7+0x2b0] ;  /* 0x00005600070777ac */ /* 0x000ea20008000800 */
[----:B------:R-:W-:Y:S01]  /*0ed0*/  NOP ;  /* 0x0000000000007918 */ /* 0x000fe20000000000 */
[----:B------:R-:W-:-:S05]  /*0ee0*/  CS2R.32 R165, SR_CgaSize ;  /* 0x0000000000a57805 */ /* 0x000fca0000008a00 */
[----:B------:R-:W-:-:S05]  /*0ef0*/  IMAD R165, R165, -0xa0, RZ ;  /* 0xffffff60a5a57824 */ /* 0x000fca00078e02ff */
[----:B------:R-:W-:-:S14]  /*0f00*/  R2UR UR6, R165 ;  /* 0x00000000a50672ca */ /* 0x000fdc00000e0000 */
[----:B------:R-:W3:Y:S01]  /*0f10*/  LDCU UR6, c[0x0][UR6+0x2b4] ;  /* 0x00005680060677ac */ /* 0x000ee20008000800 */
[----:B------:R-:W4:Y:S08]  /*0f20*/  S2UR UR4, SR_CTAID.Y ;  /* 0x00000000000479c3 */ /* 0x000f300000002600 */
[----:B------:R-:W3:Y:S01]  /*0f30*/  LDC R9, c[0x0][0xb24] ;  /* 0x0002c900ff097b82 */ /* 0x000ee20000000800 */
[----:B-1----:R-:W-:-:S02]  /*0f40*/  I2FP.F32.U32 R5, UR5 ;  /* 0x0000000500057c45 */ /* 0x002fc40008201000 */
[----:B------:R-:W-:-:S05]  /*0f50*/  CS2R.32 R3, SR_CgaSize ;  /* 0x0000000000037805 */ /* 0x000fca0000008a00 */
[----:B------:R-:W-:-:S06]  /*0f60*/  IMAD R3, R3, -0xa0, RZ ;  /* 0xffffff6003037824 */ /* 0x000fcc00078e02ff */
[----:B------:R-:W1:Y:S01]  /*0f70*/  LDC R3, c[0x0][R3+0x2a0] ;  /* 0x0000a80003037b82 */ /* 0x000e620000000800 */
[----:B------:R-:W-:Y:S01]  /*0f80*/  MOV R165, UR5 ;  /* 0x0000000500a57c02 */ /* 0x000fe20008000f00 */
[----:B--2---:R-:W-:Y:S01]  /*0f90*/  FMUL R5, R5, UR7 ;  /* 0x0000000705057c20 */ /* 0x004fe20008400000 */
[----:B----4-:R-:W-:Y:S02]  /*0fa0*/  I2FP.F32.U32 R4, UR4 ;  /* 0x0000000400047c45 */ /* 0x010fe40008201000 */
[----:B------:R-:W-:-:S05]  /*0fb0*/  CS2R.32 R2, SR_CgaSize ;  /* 0x0000000000027805 */ /* 0x000fca0000008a00 */
[----:B------:R-:W-:-:S06]  /*0fc0*/  IMAD R2, R2, -0xa0, RZ ;  /* 0xffffff6002027824 */ /* 0x000fcc00078e02ff */
[----:B------:R-:W2:Y:S01]  /*0fd0*/  LDC R2, c[0x0][R2+0x2a4] ;  /* 0x0000a90002027b82 */ /* 0x000ea20000000800 */
[----:B------:R-:W4:Y:S01]  /*0fe0*/  F2I.U32.TRUNC.NTZ R154, R5 ;  /* 0x00000005009a7305 */ /* 0x000f22000020f000 */
[----:B------:R-:W-:Y:S01]  /*0ff0*/  MOV R155, UR4 ;  /* 0x00000004009b7c02 */ /* 0x000fe20008000f00 */
[----:B---3--:R-:W-:-:S05]  /*1000*/  FMUL R4, R4, UR6 ;  /* 0x0000000604047c20 */ /* 0x008fca0008400000 */
[----:B------:R-:W-:Y:S01]  /*1010*/  BAR.SYNC.DEFER_BLOCKING 0x0 ;  /* 0x0000000000007b1d */ /* 0x000fe20000010000 */
[----:B------:R-:W-:-:S05]  /*1020*/  ISETP.GE.AND P0, PT, R9, 0x1, PT ;  /* 0x000000010900780c */ /* 0x000fca0003f06270 */
[----:B------:R-:W3:Y:S02]  /*1030*/  F2I.U32.TRUNC.NTZ R143, R4 ;  /* 0x00000004008f7305 */ /* 0x000ee4000020f000 */
[----:B------:R-:W2:Y:S01]  /*1040*/  S2UR UR36, SR_CTAID.Z ;  /* 0x00000000002479c3 */ /* 0x000ea20000002700 */
[----:B----4-:R-:W-:-:S05]  /*1050*/  IADD3 R154, PT, PT, -R154, RZ, RZ ;  /* 0x000000ff9a9a7210 */ /* 0x010fca0007ffe1ff */
[----:B-1----:R-:W-:Y:S01]  /*1060*/  IMAD R154, R3, R154, UR5 ;  /* 0x00000005039a7e24 */ /* 0x002fe2000f8e029a */
[----:B---3--:R-:W-:-:S05]  /*1070*/  IADD3 R143, PT, PT, -R143, RZ, RZ ;  /* 0x000000ff8f8f7210 */ /* 0x008fca0007ffe1ff */
[----:B--2---:R-:W-:Y:S01]  /*1080*/  IMAD R143, R2, R143, UR4 ;  /* 0x00000004028f7e24 */ /* 0x004fe2000f8e028f */
[----:B------:R-:W-:Y:S06]  /*1090*/  @!P0 BRA `(.L_x_16) ;  /* 0x0000000000b88947 */ /* 0x000fec0003800000 */
[----:B------:R-:W1:Y:S01]  /*10a0*/  LDC.64 R4, c[0x0][0xb18] ;  /* 0x0002c600ff047b82 */ /* 0x000e620000000a00 */
[----:B------:R-:W-:-:S07]  /*10b0*/  ISETP.NE.AND P0, PT, R9, 0x1, PT ;  /* 0x000000010900780c */ /* 0x000fce0003f05270 */
[----:B------:R-:W2:Y:S08]  /*10c0*/  LDC R10, c[0x0][0xb0c] ;  /* 0x0002c300ff0a7b82 */ /* 0x000eb00000000800 */
[----:B------:R-:W3:Y:S08]  /*10d0*/  LDC R11, c[0x0][0x370] ;  /* 0x0000dc00ff0b7b82 */ /* 0x000ef00000000800 */
[----:B------:R-:W4:Y:S01]  /*10e0*/  LDC R12, c[0x0][0x374] ;  /* 0x0000dd00ff0c7b82 */ /* 0x000f220000000800 */
[----:B-1----:R-:W-:-:S07]  /*10f0*/  ISETP.NE.AND P1, PT, R4, 0x1, PT ;  /* 0x000000010400780c */ /* 0x002fce0003f25270 */
[----:B------:R-:W3:Y:S01]  /*1100*/  LDC.64 R6, c[0x0][0xb10] ;  /* 0x0002c400ff067b82 */ /* 0x000ee20000000a00 */
[----:B--2---:R-:W-:-:S07]  /*1110*/  ISETP.NE.AND P2, PT, R10, 0x1, PT ;  /* 0x000000010a00780c */ /* 0x004fce0003f45270 */
[----:B------:R-:W1:Y:S08]  /*1120*/  LDC R8, c[0x0][0xb20] ;  /* 0x0002c800ff087b82 */ /* 0x000e700000000800 */
[----:B------:R-:W2:Y:S01]  /*1130*/  LDC.64 R2, c[0x0][0xb28] ;  /* 0x0002ca00ff027b82 */ /* 0x000ea20000000a00 */
[----:B----4-:R-:W-:-:S04]  /*1140*/  IMAD.HI.U32 R13, R12, R5, RZ ;  /* 0x000000050c0d7227 */ /* 0x010fc800078e00ff */
[----:B------:R-:W-:-:S04]  /*1150*/  IMAD.HI.U32 R5, R155, R5, RZ ;  /* 0x000000059b057227 */ /* 0x000fc800078e00ff */
[----:B---3--:R-:W-:-:S04]  /*1160*/  IMAD.HI.U32 R14, R11, R6, RZ ;  /* 0x000000060b0e7227 */ /* 0x008fc800078e00ff */
[----:B------:R-:W-:Y:S01]  /*1170*/  IMAD.HI.U32 R16, R165, R6, RZ ;  /* 0x00000006a5107227 */ /* 0x000fe200078e00ff */
[-C--:B------:R-:W-:Y:S02]  /*1180*/  @P2 SHF.R.U32.HI R11, RZ, R7.reuse, R14 ;  /* 0x00000007ff0b2219 */ /* 0x080fe4000001160e */
[-C--:B-1----:R-:W-:Y:S02]  /*1190*/  @P1 SHF.R.U32.HI R12, RZ, R8.reuse, R13 ;  /* 0x00000008ff0c1219 */ /* 0x082fe4000001160d */
[----:B------:R-:W-:Y:S02]  /*11a0*/  SHF.R.U32.HI R8, RZ, R8, R5 ;  /* 0x00000008ff087219 */ /* 0x000fe40000011605 */
[----:B------:R-:W-:Y:S02]  /*11b0*/  SHF.R.U32.HI R16, RZ, R7, R16 ;  /* 0x00000007ff107219 */ /* 0x000fe40000011610 */
[----:B------:R-:W-:Y:S01]  /*11c0*/  SEL R5, R155, R8, !P1 ;  /* 0x000000089b057207 */ /* 0x000fe20004800000 */
[----:B--2---:R-:W-:Y:S01]  /*11d0*/  IMAD.HI.U32 R14, R12, R2, RZ ;  /* 0x000000020c0e7227 */ /* 0x004fe200078e00ff */
[----:B------:R-:W-:-:S03]  /*11e0*/  SEL R7, R165, R16, !P2 ;  /* 0x00000010a5077207 */ /* 0x000fc60005000000 */
[----:B------:R-:W-:Y:S01]  /*11f0*/  IMAD.HI.U32 R6, R11, R2, RZ ;  /* 0x000000020b067227 */ /* 0x000fe200078e00ff */
[----:B------:R-:W-:-:S04]  /*1200*/  @P0 SHF.R.U32.HI R12, RZ, R3, R14 ;  /* 0x00000003ff0c0219 */ /* 0x000fc8000001160e */
[----:B------:R-:W-:Y:S01]  /*1210*/  @P0 SHF.R.U32.HI R11, RZ, R3, R6 ;  /* 0x00000003ff0b0219 */ /* 0x000fe20000011606 */
[----:B------:R-:W-:-:S04]  /*1220*/  IMAD R12, R12, R9, RZ ;  /* 0x000000090c0c7224 */ /* 0x000fc800078e02ff */
[----:B------:R-:W-:Y:S01]  /*1230*/  IMAD R6, R11, R9, RZ ;  /* 0x000000090b067224 */ /* 0x000fe200078e02ff */
[----:B------:R-:W-:-:S04]  /*1240*/  ISETP.GE.AND P1, PT, R5, R12, PT ;  /* 0x0000000c0500720c */ /* 0x000fc80003f26270 */
[----:B------:R-:W-:Y:S01]  /*1250*/  ISETP.GE.OR P1, PT, R7, R6, P1 ;  /* 0x000000060700720c */ /* 0x000fe20000f26670 */
[----:B------:R-:W-:-:S05]  /*1260*/  IMAD.HI.U32 R6, R5, R2, RZ ;  /* 0x0000000205067227 */ /* 0x000fca00078e00ff */
[----:B------:R-:W-:-:S04]  /*1270*/  SHF.R.U32.HI R6, RZ, R3, R6 ;  /* 0x00000003ff067219 */ /* 0x000fc80000011606 */
[----:B------:R-:W-:-:S03]  /*1280*/  SEL R6, R5, R6, !P0 ;  /* 0x0000000605067207 */ /* 0x000fc60004000000 */
[----:B------:R-:W-:Y:S01]  /*1290*/  @!P1 IMAD.HI.U32 R8, R7, R2, RZ ;  /* 0x0000000207089227 */ /* 0x000fe200078e00ff */
[----:B------:R-:W-:-:S04]  /*12a0*/  IADD3 R2, PT, PT, -R6, RZ, RZ ;  /* 0x000000ff06027210 */ /* 0x000fc80007ffe1ff */
[----:B------:R-:W-:Y:S01]  /*12b0*/  @!P1 SHF.R.U32.HI R8, RZ, R3, R8 ;  /* 0x00000003ff089219 */ /* 0x000fe20000011608 */
[----:B------:R-:W-:-:S03]  /*12c0*/  IMAD R2, R9, R2, R5 ;  /* 0x0000000209027224 */ /* 0x000fc600078e0205 */
[----:B------:R-:W-:Y:S02]  /*12d0*/  @!P1 SEL R3, R7, R8, !P0 ;  /* 0x0000000807039207 */ /* 0x000fe40004000000 */
[----:B------:R-:W-:-:S03]  /*12e0*/  IADD3 R8, PT, PT, -R5, RZ, RZ ;  /* 0x000000ff05087210 */ /* 0x000fc60007ffe1ff */
[--C-:B------:R-:W-:Y:S02]  /*12f0*/  @!P1 IMAD.IADD R6, R6, 0x1, -R3.reuse ;  /* 0x0000000106069824 */ /* 0x100fe400078e0a03 */
[----:B------:R-:W-:Y:S01]  /*1300*/  @!P1 IMAD R3, R2, R11, R3 ;  /* 0x0000000b02039224 */ /* 0x000fe200078e0203 */
[----:B------:R-:W-:Y:S01]  /*1310*/  IADD3 R2, PT, PT, -R7, RZ, RZ ;  /* 0x000000ff07027210 */ /* 0x000fe20007ffe1ff */
[----:B------:R-:W-:Y:S02]  /*1320*/  @!P1 IMAD R5, R6, R9, R7 ;  /* 0x0000000906059224 */ /* 0x000fe400078e0207 */
[----:B------:R-:W-:Y:S02]  /*1330*/  IMAD R8, R4, R8, R155 ;  /* 0x0000000804087224 */ /* 0x000fe400078e029b */
[----:B------:R-:W-:Y:S02]  /*1340*/  @!P1 IMAD.MOV.U32 R7, RZ, RZ, R3 ;  /* 0x000000ffff079224 */ /* 0x000fe400078e0003 */
[----:B------:R-:W-:-:S02]  /*1350*/  IMAD R2, R10, R2, R165 ;  /* 0x000000020a027224 */ /* 0x000fc400078e02a5 */
[----:B------:R-:W-:Y:S02]  /*1360*/  IMAD R155, R5, R4, R8 ;  /* 0x00000004059b7224 */ /* 0x000fe400078e0208 */
[----:B------:R-:W-:Y:S02]  /*1370*/  IMAD R165, R7, R10, R2 ;  /* 0x0000000a07a57224 */ /* 0x000fe400078e0202 */
.L_x_16:
[----:B------:R-:W1:Y:S01]  /*1380*/  LDCU UR4, c[0x0][0xb30] ;  /* 0x00016600ff0477ac */ /* 0x000e620008000800 */
[----:B------:R-:W2:Y:S08]  /*1390*/  S2UR UR37, SR_CgaCtaId ;  /* 0x00000000002579c3 */ /* 0x000eb00000008800 */
[----:B------:R-:W3:Y:S01]  /*13a0*/  LDC R72, c[0x0][0xb24] ;  /* 0x0002c900ff487b82 */ /* 0x000ee20000000800 */
[----:B-1----:R-:W-:-:S09]  /*13b0*/  UISETP.NE.AND UP1, UPT, UR4, 0x1, UPT ;  /* 0x000000010400788c */ /* 0x002fd2000bf25270 */
[----:B--2---:R-:W-:Y:S05]  /*13c0*/  BRA.U UP1, `(.L_x_17) ;  /* 0x0000000101407547 */ /* 0x004fea000b800000 */
[----:B------:R-:W1:Y:S08]  /*13d0*/  LDC.64 R4, c[0x0][0xb10] ;  /* 0x0002c400ff047b82 */ /* 0x000e700000000a00 */
[----:B------:R-:W2:Y:S08]  /*13e0*/  LDC.64 R2, c[0x0][0xb18] ;  /* 0x0002c600ff027b82 */ /* 0x000eb00000000a00 */
[----:B------:R-:W4:Y:S08]  /*13f0*/  LDC R6, c[0x0][0xb20] ;  /* 0x0002c800ff067b82 */ /* 0x000f300000000800 */
[----:B------:R-:W3:Y:S01]  /*1400*/  LDC R8, c[0x0][0xb0c] ;  /* 0x0002c300ff087b82 */ /* 0x000ee20000000800 */
[----:B-1----:R-:W-:-:S05]  /*1410*/  IMAD.HI.U32 R4, R165, R4, RZ ;  /* 0x00000004a5047227 */ /* 0x002fca00078e00ff */
[----:B------:R-:W-:Y:S01]  /*1420*/  SHF.R.U32.HI R4, RZ, R5, R4 ;  /* 0x00000005ff047219 */ /* 0x000fe20000011604 */
[----:B--2---:R-:W-:Y:S01]  /*1430*/  IMAD.HI.U32 R3, R155, R3, RZ ;  /* 0x000000039b037227 */ /* 0x004fe200078e00ff */
[----:B------:R-:W-:-:S04]  /*1440*/  ISETP.NE.AND P0, PT, R2, 0x1, PT ;  /* 0x000000010200780c */ /* 0x000fc80003f05270 */
[----:B----4-:R-:W-:-:S04]  /*1450*/  SHF.R.U32.HI R6, RZ, R6, R3 ;  /* 0x00000006ff067219 */ /* 0x010fc80000011603 */
[----:B------:R-:W-:Y:S02]  /*1460*/  SEL R3, R155, R6, !P0 ;  /* 0x000000069b037207 */ /* 0x000fe40004000000 */
[----:B---3--:R-:W-:-:S04]  /*1470*/  ISETP.NE.AND P1, PT, R8, 0x1, PT ;  /* 0x000000010800780c */ /* 0x008fc80003f25270 */
[----:B------:R-:W-:-:S05]  /*1480*/  SEL R4, R165, R4, !P1 ;  /* 0x00000004a5047207 */ /* 0x000fca0004800000 */
[----:B------:R-:W-:Y:S02]  /*1490*/  IMAD.IADD R5, R3, 0x1, -R4 ;  /* 0x0000000103057824 */ /* 0x000fe400078e0a04 */
[----:B------:R-:W-:Y:S02]  /*14a0*/  IMAD.IADD R3, R4, 0x1, -R3 ;  /* 0x0000000104037824 */ /* 0x000fe400078e0a03 */
[----:B------:R-:W-:Y:S02]  /*14b0*/  IMAD R165, R5, R8, R165 ;  /* 0x0000000805a57224 */ /* 0x000fe400078e02a5 */
[----:B------:R-:W-:-:S07]  /*14c0*/  IMAD R155, R3, R2, R155 ;  /* 0x00000002039b7224 */ /* 0x000fce00078e029b */
.L_x_17:
[----:B------:R-:W-:Y:S01]  /*14d0*/  BAR.SYNC.DEFER_BLOCKING 0x0 ;  /* 0x0000000000007b1d */ /* 0x000fe20000010000 */
[----:B------:R-:W-:Y:S01]  /*14e0*/  UISETP.NE.AND UP1, UPT, UR8, 0x2, UPT ;  /* 0x000000020800788c */ /* 0x000fe2000bf25270 */
[----:B------:R-:W-:Y:S02]  /*14f0*/  ISETP.NE.OR P5, PT, R0, 0x2, !P5 ;  /* 0x000000020000780c */ /* 0x000fe40006fa5670 */
[----:B------:R-:W-:-:S06]  /*1500*/  LOP3.LUT R2, R166, 0x1f, RZ, 0xc0, !PT ;  /* 0x0000001fa6027812 */ /* 0x000fcc00078ec0ff */
[----:B------:R-:W-:Y:S05]  /*1510*/  BRA.U UP1, `(.L_x_18) ;  /* 0x0000001901307547 */ /* 0x000fea000b800000 */
[----:B------:R-:W1:Y:S01]  /*1520*/  LDCU UR13, c[0x0][0x38c] ;  /* 0x00007180ff0d77ac */ /* 0x000e620008000800 */
[----:B------:R-:W2:Y:S01]  /*1530*/  LDC R9, c[0x0][0x370] ;  /* 0x0000dc00ff097b82 */ /* 0x000ea20000000800 */
[----:B------:R-:W-:Y:S01]  /*1540*/  PLOP3.LUT P1, PT, PT, PT, UP2, 0x80, 0x8 ;  /* 0x000000000008781c */ /* 0x000fe20003f2f028 */
[----:B------:R-:W-:Y:S01]  /*1550*/  IMAD.MOV.U32 R15, RZ, RZ, 0x1 ;  /* 0x00000001ff0f7424 */ /* 0x000fe200078e00ff */
[----:B------:R-:W-:Y:S01]  /*1560*/  ISETP.EQ.OR P4, PT, R2, RZ, P5 ;  /* 0x000000ff0200720c */ /* 0x000fe20002f82670 */
[----:B------:R-:W-:Y:S01]  /*1570*/  IMAD.MOV.U32 R14, RZ, RZ, RZ ;  /* 0x000000ffff0e7224 */ /* 0x000fe200078e00ff */
[----:B------:R-:W-:Y:S02]  /*1580*/  PLOP3.LUT P1, PT, P1, PT, PT, 0x8, 0x80 ;  /* 0x000000000080781c */ /* 0x000fe40000f2e170 */
[----:B------:R-:W-:Y:S01]  /*1590*/  CS2R R12, SRZ ;  /* 0x00000000000c7805 */ /* 0x000fe2000001ff00 */
[----:B------:R-:W-:Y:S01]  /*15a0*/  IMAD.MOV.U32 R10, RZ, RZ, 0x1 ;  /* 0x00000001ff0a7424 */ /* 0x000fe200078e00ff */
[----:B------:R-:W4:Y:S01]  /*15b0*/  LDC R0, c[0x0][0x374] ;  /* 0x0000dd00ff007b82 */ /* 0x000f220000000800 */
[----:B------:R-:W2:Y:S01]  /*15c0*/  LDCU.64 UR22, c[0x0][0x348] ;  /* 0x00006900ff1677ac */ /* 0x000ea20008000a00 */
[----:B------:R-:W-:Y:S01]  /*15d0*/  UMOV UR6, URZ ;  /* 0x000000ff00067c82 */ /* 0x000fe20008000000 */
[----:B-1----:R-:W-:-:S04]  /*15e0*/  UIADD3 UR5, UPT, UPT, UR13, 0x3f, URZ ;  /* 0x0000003f0d057890 */ /* 0x002fc8000fffe0ff */
[----:B------:R-:W-:-:S04]  /*15f0*/  USHF.R.S32.HI UR4, URZ, 0x1f, UR5 ;  /* 0x0000001fff047899 */ /* 0x000fc80008011405 */
[----:B------:R-:W-:-:S04]  /*1600*/  ULEA.HI UR4, UR4, UR5, URZ, 0x6 ;  /* 0x0000000504047291 */ /* 0x000fc8000f8f30ff */
[----:B------:R-:W-:Y:S02]  /*1610*/  USHF.R.S32.HI UR15, URZ, 0x6, UR4 ;  /* 0x00000006ff0f7899 */ /* 0x000fe40008011404 */
[----:B------:R-:W-:Y:S02]  /*1620*/  UIADD3 UR4, UPT, UPT, UR13, -0x1, URZ ;  /* 0xffffffff0d047890 */ /* 0x000fe4000fffe0ff */
[----:B------:R-:W-:Y:S02]  /*1630*/  UISETP.LT.U32.AND UP0, UPT, UR15, 0x11, UPT ;  /* 0x000000110f00788c */ /* 0x000fe4000bf01070 */
[----:B------:R-:W-:Y:S02]  /*1640*/  UISETP.GE.U32.AND UP1, UPT, UR4, -0x7f, UPT ;  /* 0xffffff810400788c */ /* 0x000fe4000bf26070 */
[----:B------:R-:W-:Y:S02]  /*1650*/  USEL UR14, UR15, 0x11, UP0 ;  /* 0x000000110f0e7887 */ /* 0x000fe40008000000 */
[----:B------:R-:W-:-:S02]  /*1660*/  UIADD3 UR13, UPT, UPT, UR13, 0x7e, URZ ;  /* 0x0000007e0d0d7890 */ /* 0x000fc4000fffe0ff */
[----:B------:R-:W-:Y:S02]  /*1670*/  UIADD3 UR5, UPT, UPT, UR14, -0x1, URZ ;  /* 0xffffffff0e057890 */ /* 0x000fe4000fffe0ff */
[----:B------:R-:W-:-:S03]  /*1680*/  UIADD3 UR7, UPT, UPT, UR15, -UR14, URZ ;  /* 0x8000000e0f077290 */ /* 0x000fc6000fffe0ff */
[----:B------:R-:W-:-:S04]  /*1690*/  @UP1 UIADD3 UR5, UPT, UPT, UR14, URZ, URZ ;  /* 0x000000ff0e051290 */ /* 0x000fc8000fffe0ff */
[----:B--2---:R-:W-:-:S12]  /*16a0*/  UIADD3 UR5, UPT, UPT, UR5, 0x1, URZ ;  /* 0x0000000105057890 */ /* 0x004fd8000fffe0ff */
.L_x_36:
[----:B------:R-:W-:Y:S01]  /*16b0*/  UISETP.NE.AND UP0, UPT, UR37, URZ, UPT ;  /* 0x000000ff2500728c */ /* 0x000fe2000bf05270 */
[----:B------:R-:W1:Y:S08]  /*16c0*/  S2UR UR37, SR_CgaCtaId ;  /* 0x00000000002579c3 */ /* 0x000e700000008800 */
[----:B------:R-:W-:Y:S05]  /*16d0*/  BRA.U UP0, `(.L_x_19) ;  /* 0x0000000100347547 */ /* 0x000fea000b800000 */
[----:B------:R-:W2:Y:S01]  /*16e0*/  S2R R2, SR_CgaCtaId ;  /* 0x0000000000027919 */ /* 0x000ea20000008800 */
[----:B------:R-:W-:-:S04]  /*16f0*/  MOV R3, 0x400 ;  /* 0x0000040000037802 */ /* 0x000fc80000000f00 */
[----:B--2---:R-:W-:Y:S02]  /*1700*/  LEA R3, R2, R3, 0x18 ;  /* 0x0000000302037211 */ /* 0x004fe400078ec0ff */
[----:B------:R-:W-:-:S03]  /*1710*/  SHF.L.U32 R2, R10, 0x1f, RZ ;  /* 0x0000001f0a027819 */ /* 0x000fc600000006ff */
[----:B------:R-:W-:-:S04]  /*1720*/  IMAD R3, R12, 0x8, R3 ;  /* 0x000000080c037824 */ /* 0x000fc800078e0203 */
[----:B------:R-:W2:Y:S02]  /*1730*/  SYNCS.PHASECHK.TRANS64.TRYWAIT P0, [R3+URZ+0x1a0], R2 ;  /* 0x0001a002030075a7 */ /* 0x000ea400080011ff */
[----:B--2---:R-:W-:Y:S05]  /*1740*/  @!P0 BRA `(.L_x_20) ;  /* 0x0000005800888947 */ /* 0x004fea0003800000 */
.L_x_109:
[----:B------:R-:W-:Y:S01]  /*1750*/  VIADD R12, R12, 0x1 ;  /* 0x000000010c0c7836 */ /* 0x000fe20000000000 */
[----:B------:R2:W-:Y:S04]  /*1760*/  SYNCS.ARRIVE.TRANS64.A1T0 RZ, [R3+URZ+0x190], RZ ;  /* 0x000190ff03ff79a7 */ /* 0x0005e800081000ff */
[----:B------:R-:W-:-:S04]  /*1770*/  ISETP.NE.AND P0, PT, R12, 0x2, PT ;  /* 0x000000020c00780c */ /* 0x000fc80003f05270 */
[----:B------:R-:W-:Y:S02]  /*1780*/  SEL R12, R12, RZ, P0 ;  /* 0x000000ff0c0c7207 */ /* 0x000fe40000000000 */
[----:B--2---:R-:W-:-:S04]  /*1790*/  SEL R3, RZ, 0x1, P0 ;  /* 0x00000001ff037807 */ /* 0x004fc80000000000 */
[----:B------:R-:W-:-:S07]  /*17a0*/  LOP3.LUT R10, R10, R3, RZ, 0x3c, !PT ;  /* 0x000000030a0a7212 */ /* 0x000fce00078e3cff */
.L_x_19:
[----:B------:R-:W-:Y:S01]  /*17b0*/  UMOV UR4, 0x400 ;  /* 0x0000040000047882 */ /* 0x000fe20000000000 */
[----:B------:R-:W-:Y:S01]  /*17c0*/  SHF.L.U32 R2, R15, 0x1f, RZ ;  /* 0x0000001f0f027819 */ /* 0x000fe200000006ff */
[----:B-1----:R-:W-:Y:S01]  /*17d0*/  ULEA UR4, UR37, UR4, 0x18 ;  /* 0x0000000425047291 */ /* 0x002fe2000f8ec0ff */
[----:B------:R-:W-:Y:S01]  /*17e0*/  R2UR UR34, R165 ;  /* 0x00000000a52272ca */ /* 0x000fe200000e0000 */
[----:B------:R-:W-:Y:S01]  /*17f0*/  UISETP.GE.U32.AND UP0, UPT, UR13, 0x7f, UPT ;  /* 0x0000007f0d00788c */ /* 0x000fe2000bf06070 */
[----:B------:R-:W-:Y:S01]  /*1800*/  R2UR UR11, R155 ;  /* 0x000000009b0b72ca */ /* 0x000fe200000e0000 */
[----:B------:R-:W-:Y:S01]  /*1810*/  ULEA UR8, UR6, UR4, 0x3 ;  /* 0x0000000406087291 */ /* 0x000fe2000f8e18ff */
[----:B------:R-:W-:-:S08]  /*1820*/  UMOV UR24, URZ ;  /* 0x000000ff00187c82 */ /* 0x000fd00008000000 */
[----:B------:R1:W2:Y:S01]  /*1830*/  SYNCS.PHASECHK.TRANS64.TRYWAIT P0, [UR8+0x88], R2 ;  /* 0x00008802ff0075a7 */ /* 0x0002a20008001108 */
[----:B------:R-:W-:Y:S02]  /*1840*/  USHF.L.U32 UR34, UR34, 0x7, URZ ;  /* 0x0000000722227899 */ /* 0x000fe400080006ff */
[----:B------:R-:W-:Y:S01]  /*1850*/  USHF.L.U32 UR11, UR11, 0x6, URZ ;  /* 0x000000060b0b7899 */ /* 0x000fe200080006ff */
[----:B------:R-:W-:Y:S11]  /*1860*/  BRA.U !UP0, `(.L_x_21) ;  /* 0x0000000108a87547 */ /* 0x000ff6000b800000 */
[----:B------:R-:W-:Y:S01]  /*1870*/  UMOV UR16, URZ ;  /* 0x000000ff00107c82 */ /* 0x000fe20008000000 */
[----:B------:R-:W-:-:S05]  /*1880*/  UMOV UR17, UR6 ;  /* 0x0000000600117c82 */ /* 0x000fca0008000000 */
.L_x_26:
[----:B-1----:R-:W-:Y:S01]  /*1890*/  ULEA UR33, UR17, UR4, 0x3 ;  /* 0x0000000411217291 */ /* 0x002fe2000f8e18ff */
[----:B--2---:R-:W-:Y:S01]  /*18a0*/  @!P5 MOV R3, 0x3000 ;  /* 0x000030000003d802 */ /* 0x004fe20000000f00 */
[----:B--2---:R-:W-:Y:S10]  /*18b0*/  @P0 BRA `(.L_x_22) ;  /* 0x00000000000c0947 */ /* 0x004ff40003800000 */
[----:B------:R-:W-:-:S04]  /*18c0*/  SHF.L.U32 R5, R15, 0x1f, RZ ;  /* 0x0000001f0f057819 */ /* 0x000fc800000006ff */
[----:B------:R-:W2:Y:S02]  /*18d0*/  SYNCS.PHASECHK.TRANS64.TRYWAIT P0, [UR33+0x88], R5 ;  /* 0x00008805ff0075a7 */ /* 0x000ea40008001121 */
[----:B--2---:R-:W-:Y:S05]  /*18e0*/  @!P0 BRA `(.L_x_23) ;  /* 0x0000005800348947 */ /* 0x004fea0003800000 */
.L_x_22:
[----:B------:R2:W-:Y:S01]  /*18f0*/  @!P5 SYNCS.ARRIVE.TRANS64 RZ, [UR33], R3 ;  /* 0x00000003ffffd9a7 */ /* 0x0005e20008000021 */
[----:B------:R-:W-:Y:S04]  /*1900*/  BSSY.RECONVERGENT B0, `(.L_x_24) ;  /* 0x0000003000007945 */ /* 0x000fe80003800200 */
[----:B------:R-:W-:Y:S05]  /*1910*/  @P4 BRA `(.L_x_25) ;  /* 0x0000000000044947 */ /* 0x000fea0003800000 */
[----:B------:R-:W-:Y:S05]  /*1920*/  BPT.TRAP 0x1 ;  /* 0x000000040000795c */ /* 0x000fea0000300000 */
.L_x_25:
[----:B------:R-:W-:Y:S05]  /*1930*/  BSYNC.RECONVERGENT B0 ;  /* 0x0000000000007941 */ /* 0x000fea0003800200 */
.L_x_24:
[----:B------:R-:W-:Y:S02]  /*1940*/  UIADD3 UR6, UPT, UPT, UR17, 0x1, URZ ;  /* 0x0000000111067890 */ /* 0x000fe4000fffe0ff */
[----:B------:R-:W-:Y:S02]  /*1950*/  ULEA UR32, UR17, UR4, 0xd ;  /* 0x0000000411207291 */ /* 0x000fe4000f8e68ff */
[----:B------:R-:W-:Y:S02]  /*1960*/  UISETP.NE.AND UP0, UPT, UR6, 0x11, UPT ;  /* 0x000000110600788c */ /* 0x000fe4000bf05270 */
[----:B------:R-:W-:Y:S02]  /*1970*/  UIADD3 UR26, UP1, UPT, UR22, 0x80, URZ ;  /* 0x00000080161a7890 */ /* 0x000fe4000ff3e0ff */
[----:B------:R-:W-:Y:S02]  /*1980*/  USEL UR9, URZ, 0x1, UP0 ;  /* 0x00000001ff097887 */ /* 0x000fe40008000000 */
[----:B------:R-:W-:-:S02]  /*1990*/  USEL UR6, UR6, URZ, UP0 ;  /* 0x000000ff06067287 */ /* 0x000fc40008000000 */
[----:B------:R-:W-:Y:S02]  /*19a0*/  UIADD3 UR20, UP0, UPT, UR22, 0x180, URZ ;  /* 0x0000018016147890 */ /* 0x000fe4000ff1e0ff */
[----:B------:R-:W-:Y:S01]  /*19b0*/  ULEA UR8, UR6, UR4, 0x3 ;  /* 0x0000000406087291 */ /* 0x000fe2000f8e18ff */
[----:B------:R-:W-:Y:S01]  /*19c0*/  LOP3.LUT R15, R15, UR9, RZ, 0x3c, !PT ;  /* 0x000000090f0f7c12 */ /* 0x000fe2000f8e3cff */
[----:B------:R-:W-:Y:S02]  /*19d0*/  USHF.L.U32 UR35, UR16, 0x6, URZ ;  /* 0x0000000610237899 */ /* 0x000fe400080006ff */
[----:B------:R-:W-:Y:S01]  /*19e0*/  UIADD3.X UR27, UPT, UPT, URZ, UR23, URZ, UP1, !UPT ;  /* 0x00000017ff1b7290 */ /* 0x000fe20008ffe4ff */
[----:B-1----:R-:W-:Y:S01]  /*19f0*/  SHF.L.U32 R2, R15, 0x1f, RZ ;  /* 0x0000001f0f027819 */ /* 0x002fe200000006ff */
[----:B------:R-:W-:Y:S02]  /*1a00*/  UIADD3 UR32, UPT, UPT, UR32, 0x4400, URZ ;  /* 0x0000440020207890 */ /* 0x000fe4000fffe0ff */
[----:B------:R-:W-:Y:S01]  /*1a10*/  UIADD3.X UR21, UPT, UPT, URZ, UR23, URZ, UP0, !UPT ;  /* 0x00000017ff157290 */ /* 0x000fe200087fe4ff */
[----:B------:R1:W1:Y:S01]  /*1a20*/  SYNCS.PHASECHK.TRANS64.TRYWAIT P0, [UR8+0x88], R2 ;  /* 0x00008802ff0075a7 */ /* 0x0002620008001108 */
[----:B------:R-:W-:Y:S01]  /*1a30*/  ULEA UR8, UR17, UR4, 0xc ;  /* 0x0000000411087291 */ /* 0x000fe2000f8e60ff */
[----:B------:R-:W-:Y:S01]  /*1a40*/  UMOV UR18, 0x0 ;  /* 0x0000000000127882 */ /* 0x000fe20000000000 */
[----:B------:R-:W-:-:S02]  /*1a50*/  UMOV UR19, 0x10000000 ;  /* 0x1000000000137882 */ /* 0x000fc40000000000 */
[----:B------:R-:W-:Y:S01]  /*1a60*/  UIADD3 UR8, UPT, UPT, UR8, 0x26400, URZ ;  /* 0x0002640008087890 */ /* 0x000fe2000fffe0ff */
[----:B------:R1:W-:Y:S01]  /*1a70*/  UTMALDG.3D [UR32], [UR26], desc[UR18] ;  /* 0x000012201a0075b4 */ /* 0x0003e20008011000 */
[----:B------:R-:W-:Y:S01]  /*1a80*/  UMOV UR12, UR36 ;  /* 0x00000024000c7c82 */ /* 0x000fe20008000000 */
[----:B------:R-:W-:Y:S01]  /*1a90*/  UMOV UR9, UR33 ;  /* 0x0000002100097c82 */ /* 0x000fe20008000000 */
[----:B------:R-:W-:Y:S01]  /*1aa0*/  UMOV UR10, UR35 ;  /* 0x00000023000a7c82 */ /* 0x000fe20008000000 */
[----:B------:R-:W-:Y:S01]  /*1ab0*/  UIADD3 UR16, UPT, UPT, UR16, 0x1, URZ ;  /* 0x0000000110107890 */ /* 0x000fe2000fffe0ff */
[----:B------:R-:W-:Y:S01]  /*1ac0*/  UMOV UR24, UR5 ;  /* 0x0000000500187c82 */ /* 0x000fe20008000000 */
[----:B------:R-:W-:Y:S02]  /*1ad0*/  UMOV UR17, UR6 ;  /* 0x0000000600117c82 */ /* 0x000fe40008000000 */
[----:B------:R1:W-:Y:S01]  /*1ae0*/  UTMALDG.3D [UR8], [UR20], desc[UR18] ;  /* 0x00001208140075b4 */ /* 0x0003e20008011000 */
[----:B------:R-:W-:-:S09]  /*1af0*/  UISETP.NE.AND UP0, UPT, UR16, UR5, UPT ;  /* 0x000000051000728c */ /* 0x000fd2000bf05270 */
[----:B------:R-:W-:Y:S05]  /*1b00*/  BRA.U UP0, `(.L_x_26) ;  /* 0xfffffffd00607547 */ /* 0x000fea000b83ffff */
.L_x_21:
[----:B-1----:R-:W-:Y:S01]  /*1b10*/  ULEA UR8, UR6, UR4, 0x3 ;  /* 0x0000000406087291 */ /* 0x002fe2000f8e18ff */
[----:B------:R-:W-:Y:S01]  /*1b20*/  SHF.L.U32 R2, R15, 0x1f, RZ ;  /* 0x0000001f0f027819 */ /* 0x000fe200000006ff */
[----:B------:R-:W-:Y:S01]  /*1b30*/  @!P1 SYNCS.ARRIVE.TRANS64.A1T0 RZ, [UR4+0x128], RZ ;  /* 0x000128ffffff99a7 */ /* 0x000fe20008100004 */
[----:B------:R-:W-:-:S06]  /*1b40*/  UISETP.GT.AND UP0, UPT, UR15, UR14, UPT ;  /* 0x0000000e0f00728c */ /* 0x000fcc000bf04270 */
[----:B--2---:R1:W2:Y:S03]  /*1b50*/  SYNCS.PHASECHK.TRANS64.TRYWAIT P0, [UR8+0x88], R2 ;  /* 0x00008802ff0075a7 */ /* 0x0042a60008001108 */
[----:B------:R-:W-:Y:S05]  /*1b60*/  BRA.U !UP0, `(.L_x_27) ;  /* 0x0000000108ac7547 */ /* 0x000fea000b800000 */
[----:B------:R-:W-:Y:S01]  /*1b70*/  UIADD3 UR21, UPT, UPT, UR7, UR24, URZ ;  /* 0x0000001807157290 */ /* 0x000fe2000fffe0ff */
[----:B------:R-:W-:-:S11]  /*1b80*/  UMOV UR25, UR6 ;  /* 0x0000000600197c82 */ /* 0x000fd60008000000 */
.L_x_32:
[----:B-1----:R-:W-:Y:S01]  /*1b90*/  ULEA UR17, UR25, UR4, 0x3 ;  /* 0x0000000419117291 */ /* 0x002fe2000f8e18ff */
[----:B--2---:R-:W-:Y:S01]  /*1ba0*/  @!P5 MOV R3, 0x3000 ;  /* 0x000030000003d802 */ /* 0x004fe20000000f00 */
[----:B--2---:R-:W-:Y:S10]  /*1bb0*/  @P0 BRA `(.L_x_28) ;  /* 0x00000000000c0947 */ /* 0x004ff40003800000 */
[----:B------:R-:W-:-:S04]  /*1bc0*/  SHF.L.U32 R5, R15, 0x1f, RZ ;  /* 0x0000001f0f057819 */ /* 0x000fc800000006ff */
[----:B------:R-:W2:Y:S02]  /*1bd0*/  SYNCS.PHASECHK.TRANS64.TRYWAIT P0, [UR17+0x88], R5 ;  /* 0x00008805ff0075a7 */ /* 0x000ea40008001111 */
[----:B--2---:R-:W-:Y:S05]  /*1be0*/  @!P0 BRA `(.L_x_29) ;  /* 0x00000054008c8947 */ /* 0x004fea0003800000 */
.L_x_28:
[----:B------:R2:W-:Y:S01]  /*1bf0*/  @!P5 SYNCS.ARRIVE.TRANS64 RZ, [UR17], R3 ;  /* 0x00000003ffffd9a7 */ /* 0x0005e20008000011 */
[----:B------:R-:W-:Y:S04]  /*1c00*/  BSSY.RECONVERGENT B0, `(.L_x_30) ;  /* 0x0000003000007945 */ /* 0x000fe80003800200 */
[----:B------:R-:W-:Y:S05]  /*1c10*/  @P4 BRA `(.L_x_31) ;  /* 0x0000000000044947 */ /* 0x000fea0003800000 */
[----:B------:R-:W-:Y:S05]  /*1c20*/  BPT.TRAP 0x1 ;  /* 0x000000040000795c */ /* 0x000fea0000300000 */
.L_x_31:
[----:B------:R-:W-:Y:S05]  /*1c30*/  BSYNC.RECONVERGENT B0 ;  /* 0x0000000000007941 */ /* 0x000fea0003800200 */
.L_x_30:
        /* <DEDUP_REMOVED lines=10> */
[----:B------:R-:W-:Y:S01]  /*1ce0*/  UIADD3 UR16, UPT, UPT, UR16, 0x4400, URZ ;  /* 0x0000440010107890 */ /* 0x000fe2000fffe0ff */
[----:B-1----:R-:W-:Y:S01]  /*1cf0*/  SHF.L.U32 R2, R15, 0x1f, RZ ;  /* 0x0000001f0f027819 */ /* 0x002fe200000006ff */
[----:B------:R-:W-:Y:S02]  /*1d00*/  UIADD3.X UR31, UPT, UPT, URZ, UR23, URZ, UP1, !UPT ;  /* 0x00000017ff1f7290 */ /* 0x000fe40008ffe4ff */
[----:B------:R-:W-:Y:S01]  /*1d10*/  UIADD3.X UR29, UPT, UPT, URZ, UR23, URZ, UP0, !UPT ;  /* 0x00000017ff1d7290 */ /* 0x000fe200087fe4ff */
[----:B------:R1:W1:Y:S01]  /*1d20*/  SYNCS.PHASECHK.TRANS64.TRYWAIT P0, [UR8+0x88], R2 ;  /* 0x00008802ff0075a7 */ /* 0x0002620008001108 */
[----:B------:R-:W-:Y:S01]  /*1d30*/  ULEA UR8, UR25, UR4, 0xc ;  /* 0x0000000419087291 */ /* 0x000fe2000f8e60ff */
[----:B------:R-:W-:Y:S01]  /*1d40*/  UMOV UR26, 0x0 ;  /* 0x00000000001a7882 */ /* 0x000fe20000000000 */
[----:B------:R-:W-:-:S02]  /*1d50*/  UMOV UR27, 0x10000000 ;  /* 0x10000000001b7882 */ /* 0x000fc40000000000 */
[----:B------:R-:W-:Y:S01]  /*1d60*/  UIADD3 UR8, UPT, UPT, UR8, 0x26400, URZ ;  /* 0x0002640008087890 */ /* 0x000fe2000fffe0ff */
[----:B------:R-:W-:Y:S01]  /*1d70*/  UMOV UR18, UR34 ;  /* 0x0000002200127c82 */ /* 0x000fe20008000000 */
[----:B------:R-:W-:Y:S01]  /*1d80*/  UMOV UR20, UR36 ;  /* 0x0000002400147c82 */ /* 0x000fe20008000000 */
[----:B------:R-:W-:Y:S01]  /*1d90*/  UMOV UR12, UR36 ;  /* 0x00000024000c7c82 */ /* 0x000fe20008000000 */
[----:B------:R-:W-:Y:S01]  /*1da0*/  UMOV UR9, UR17 ;  /* 0x0000001100097c82 */ /* 0x000fe20008000000 */
[----:B------:R-:W-:Y:S01]  /*1db0*/  UMOV UR10, UR19 ;  /* 0x00000013000a7c82 */ /* 0x000fe20008000000 */
[----:B------:R1:W-:Y:S01]  /*1dc0*/  UTMALDG.3D [UR16], [UR30], desc[UR26] ;  /* 0x00001a101e0075b4 */ /* 0x0003e20008011000 */
[----:B------:R-:W-:Y:S01]  /*1dd0*/  UIADD3 UR24, UPT, UPT, UR24, 0x1, URZ ;  /* 0x0000000118187890 */ /* 0x000fe2000fffe0ff */
[----:B------:R-:W-:-:S03]  /*1de0*/  UMOV UR25, UR6 ;  /* 0x0000000600197c82 */ /* 0x000fc60008000000 */
[----:B------:R-:W-:Y:S01]  /*1df0*/  UISETP.NE.AND UP0, UPT, UR24, UR21, UPT ;  /* 0x000000151800728c */ /* 0x000fe2000bf05270 */
[----:B------:R1:W-:Y:S08]  /*1e00*/  UTMALDG.3D [UR8], [UR28], desc[UR26] ;  /* 0x00001a081c0075b4 */ /* 0x0003f00008011000 */
[----:B------:R-:W-:Y:S05]  /*1e10*/  BRA.U UP0, `(.L_x_32) ;  /* 0xfffffffd005c7547 */ /* 0x000fea000b83ffff */
.L_x_27:
[C---:B-1----:R-:W-:Y:S01]  /*1e20*/  LEA R2, R14.reuse, UR4, 0x3 ;  /* 0x000000040e027c11 */ /* 0x042fe2000f8e18ff */
[----:B------:R-:W-:Y:S01]  /*1e30*/  NOP ;  /* 0x0000000000007918 */ /* 0x000fe20000000000 */
[----:B--2---:R-:W-:Y:S02]  /*1e40*/  SHF.L.U32 R3, R13, 0x1f, RZ ;  /* 0x0000001f0d037819 */ /* 0x004fe400000006ff */
[----:B------:R-:W-:Y:S02]  /*1e50*/  LEA R4, R14, UR4, 0x4 ;  /* 0x000000040e047c11 */ /* 0x000fe4000f8e20ff */
[----:B------:R-:W1:Y:S02]  /*1e60*/  SYNCS.PHASECHK.TRANS64.TRYWAIT P0, [R2+URZ+0x130], R3 ;  /* 0x00013003020075a7 */ /* 0x000e6400080011ff */
[----:B-1----:R-:W-:Y:S05]  /*1e70*/  @!P0 BRA `(.L_x_33) ;  /* 0x0000005400008947 */ /* 0x002fea0003800000 */
.L_x_112:
[----:B------:R-:W2:Y:S01]  /*1e80*/  LDS.128 R4, [R4+0x1c0] ;  /* 0x0001c00004047984 */ /* 0x000ea20000000c00 */
[----:B---3--:R-:W-:Y:S01]  /*1e90*/  ISETP.GE.AND P0, PT, R72, 0x1, PT ;  /* 0x000000014800780c */ /* 0x008fe20003f06270 */
[----:B-1----:R-:W-:Y:S01]  /*1ea0*/  VIADD R2, R2, 0x140 ;  /* 0x0000014002027836 */ /* 0x002fe20000000000 */
[----:B------:R-:W-:Y:S01]  /*1eb0*/  @!PT LDS RZ, [RZ] ;  /* 0x00000000fffff984 */ /* 0x000fe20000000800 */
[----:B------:R-:W-:Y:S01]  /*1ec0*/  @!PT LDS RZ, [RZ] ;  /* 0x00000000fffff984 */ /* 0x000fe20000000800 */
[----:B------:R-:W-:Y:S01]  /*1ed0*/  @!PT LDS RZ, [RZ] ;  /* 0x00000000fffff984 */ /* 0x000fe20000000800 */
[----:B------:R-:W-:Y:S01]  /*1ee0*/  @!PT LDS RZ, [RZ] ;  /* 0x00000000fffff984 */ /* 0x000fe20000000800 */
[----:B------:R1:W-:Y:S06]  /*1ef0*/  MEMBAR.ALL.CTA ;  /* 0x0000000000007992 */ /* 0x0003ec0000008000 */
[----:B-1----:R-:W1:Y:S01]  /*1f00*/  FENCE.VIEW.ASYNC.S ;  /* 0x00000000000073c6 */ /* 0x002e620000000000 */
[----:B------:R-:W-:-:S04]  /*1f10*/  PRMT R2, RZ, 0x654, R2 ;  /* 0x00000654ff027816 */ /* 0x000fc80000000002 */
[----:B-1----:R1:W-:Y:S01]  /*1f20*/  SYNCS.ARRIVE.TRANS64.RED.A1T0 RZ, [R2+URZ], RZ ;  /* 0x000000ff02ff79a7 */ /* 0x0023e200081004ff */
[----:B--2---:R-:W-:-:S13]  /*1f30*/  LOP3.LUT P2, RZ, R6, 0x1, RZ, 0xc0, !PT ;  /* 0x0000000106ff7812 */ /* 0x004fda000784c0ff */
[----:B------:R-:W-:Y:S01]  /*1f40*/  @P2 SHF.R.U32.HI R3, RZ, 0x10, R5 ;  /* 0x00000010ff032819 */ /* 0x000fe20000011605 */
[----:B------:R-:W-:Y:S01]  /*1f50*/  VOTEU.ANY UP0, P2 ;  /* 0x0000000000ff7886 */ /* 0x000fe20001000100 */
[----:B------:R-:W-:Y:S02]  /*1f60*/  @P2 MOV R11, R4 ;  /* 0x00000004000b2202 */ /* 0x000fe40000000f00 */
[----:B------:R-:W-:Y:S02]  /*1f70*/  @P2 R2UR.BROADCAST UR8, R3 ;  /* 0x00000000030822ca */ /* 0x000fe400008e0000 */
[----:B------:R-:W-:-:S11]  /*1f80*/  @P2 LOP3.LUT R8, R5, 0xffff, RZ, 0xc0, !PT ;  /* 0x0000ffff05082812 */ /* 0x000fd600078ec0ff */
[----:B------:R-:W-:Y:S01]  /*1f90*/  @UP0 UMOV UR36, UR8 ;  /* 0x0000000800240c82 */ /* 0x000fe20008000000 */
[----:B-1----:R-:W-:Y:S05]  /*1fa0*/  @!P0 BRA `(.L_x_34) ;  /* 0x0000000000b88947 */ /* 0x002fea0003800000 */
[----:B------:R-:W4:Y:S01]  /*1fb0*/  LDC.64 R4, c[0x0][0xb18] ;  /* 0x0002c600ff047b82 */ /* 0x000f220000000a00 */
[----:B------:R-:W-:-:S07]  /*1fc0*/  ISETP.NE.AND P3, PT, R72, 0x1, PT ;  /* 0x000000014800780c */ /* 0x000fce0003f65270 */
[----:B------:R-:W1:Y:S08]  /*1fd0*/  LDC.64 R6, c[0x0][0xb10] ;  /* 0x0002c400ff067b82 */ /* 0x000e700000000a00 */
[----:B------:R-:W2:Y:S08]  /*1fe0*/  LDC R16, c[0x0][0xb20] ;  /* 0x0002c800ff107b82 */ /* 0x000eb00000000800 */
[----:B------:R-:W3:Y:S01]  /*1ff0*/  LDC R18, c[0x0][0xb0c] ;  /* 0x0002c300ff127b82 */ /* 0x000ee20000000800 */
[----:B----4-:R-:W-:Y:S01]  /*2000*/  IMAD.HI.U32 R17, R0, R5, RZ ;  /* 0x0000000500117227 */ /* 0x010fe200078e00ff */
[----:B------:R-:W-:-:S03]  /*2010*/  ISETP.NE.AND P0, PT, R4, 0x1, PT ;  /* 0x000000010400780c */ /* 0x000fc60003f05270 */
[----:B------:R-:W-:-:S03]  /*2020*/  IMAD.HI.U32 R5, R8, R5, RZ ;  /* 0x0000000508057227 */ /* 0x000fc600078e00ff */
[----:B------:R-:W4:Y:S01]  /*2030*/  LDC.64 R2, c[0x0][0xb28] ;  /* 0x0002ca00ff027b82 */ /* 0x000f220000000a00 */
[----:B-1----:R-:W-:-:S04]  /*2040*/  IMAD.HI.U32 R20, R9, R6, RZ ;  /* 0x0000000609147227 */ /* 0x002fc800078e00ff */
[----:B------:R-:W-:Y:S01]  /*2050*/  IMAD.HI.U32 R22, R11, R6, RZ ;  /* 0x000000060b167227 */ /* 0x000fe200078e00ff */
[----:B------:R-:W-:Y:S02]  /*2060*/  SHF.R.U32.HI R20, RZ, R7, R20 ;  /* 0x00000007ff147219 */ /* 0x000fe40000011614 */
[-C--:B--2---:R-:W-:Y:S02]  /*2070*/  SHF.R.U32.HI R17, RZ, R16.reuse, R17 ;  /* 0x00000010ff117219 */ /* 0x084fe40000011611 */
[----:B------:R-:W-:Y:S02]  /*2080*/  SHF.R.U32.HI R5, RZ, R16, R5 ;  /* 0x00000010ff057219 */ /* 0x000fe40000011605 */
[----:B------:R-:W-:Y:S02]  /*2090*/  SEL R17, R0, R17, !P0 ;  /* 0x0000001100117207 */ /* 0x000fe40004000000 */
[----:B------:R-:W-:Y:S02]  /*20a0*/  SHF.R.U32.HI R22, RZ, R7, R22 ;  /* 0x00000007ff167219 */ /* 0x000fe40000011616 */
[----:B---3--:R-:W-:-:S02]  /*20b0*/  ISETP.NE.AND P1, PT, R18, 0x1, PT ;  /* 0x000000011200780c */ /* 0x008fc40003f25270 */
[----:B------:R-:W-:Y:S02]  /*20c0*/  SEL R5, R8, R5, !P0 ;  /* 0x0000000508057207 */ /* 0x000fe40004000000 */
[----:B------:R-:W-:Y:S02]  /*20d0*/  SEL R19, R9, R20, !P1 ;  /* 0x0000001409137207 */ /* 0x000fe40004800000 */
[----:B------:R-:W-:Y:S01]  /*20e0*/  SEL R7, R11, R22, !P1 ;  /* 0x000000160b077207 */ /* 0x000fe20004800000 */
[----:B----4-:R-:W-:-:S04]  /*20f0*/  IMAD.HI.U32 R20, R17, R2, RZ ;  /* 0x0000000211147227 */ /* 0x010fc800078e00ff */
[----:B------:R-:W-:Y:S01]  /*2100*/  IMAD.HI.U32 R6, R19, R2, RZ ;  /* 0x0000000213067227 */ /* 0x000fe200078e00ff */
[----:B------:R-:W-:-:S04]  /*2110*/  @P3 SHF.R.U32.HI R17, RZ, R3, R20 ;  /* 0x00000003ff113219 */ /* 0x000fc80000011614 */
[----:B------:R-:W-:Y:S01]  /*2120*/  @P3 SHF.R.U32.HI R19, RZ, R3, R6 ;  /* 0x00000003ff133219 */ /* 0x000fe20000011606 */
[----:B------:R-:W-:-:S04]  /*2130*/  IMAD R17, R72, R17, RZ ;  /* 0x0000001148117224 */ /* 0x000fc800078e02ff */
[----:B------:R-:W-:Y:S01]  /*2140*/  IMAD R6, R72, R19, RZ ;  /* 0x0000001348067224 */ /* 0x000fe200078e02ff */
[C---:B------:R-:W-:Y:S02]  /*2150*/  ISETP.GE.AND P0, PT, R5.reuse, R17, PT ;  /* 0x000000110500720c */ /* 0x040fe40003f06270 */
[----:B------:R-:W-:Y:S02]  /*2160*/  IADD3 R17, PT, PT, -R5, RZ, RZ ;  /* 0x000000ff05117210 */ /* 0x000fe40007ffe1ff */
[----:B------:R-:W-:Y:S01]  /*2170*/  ISETP.GE.OR P0, PT, R7, R6, P0 ;  /* 0x000000060700720c */ /* 0x000fe20000706670 */
[----:B------:R-:W-:-:S04]  /*2180*/  IMAD.HI.U32 R6, R5, R2, RZ ;  /* 0x0000000205067227 */ /* 0x000fc800078e00ff */
[----:B------:R-:W-:Y:S01]  /*2190*/  IMAD R8, R4, R17, R8 ;  /* 0x0000001104087224 */ /* 0x000fe200078e0208 */
[----:B------:R-:W-:-:S04]  /*21a0*/  SHF.R.U32.HI R6, RZ, R3, R6 ;  /* 0x00000003ff067219 */ /* 0x000fc80000011606 */
[----:B------:R-:W-:-:S03]  /*21b0*/  SEL R6, R5, R6, !P3 ;  /* 0x0000000605067207 */ /* 0x000fc60005800000 */
[----:B------:R-:W-:-:S04]  /*21c0*/  @!P0 IMAD.HI.U32 R16, R7, R2, RZ ;  /* 0x0000000207108227 */ /* 0x000fc800078e00ff */
[----:B------:R-:W-:Y:S01]  /*21d0*/  IMAD.MOV R2, RZ, RZ, -R6 ;  /* 0x000000ffff027224 */ /* 0x000fe200078e0a06 */
[----:B------:R-:W-:-:S03]  /*21e0*/  @!P0 SHF.R.U32.HI R16, RZ, R3, R16 ;  /* 0x00000003ff108219 */ /* 0x000fc60000011610 */
[----:B------:R-:W-:Y:S01]  /*21f0*/  IMAD R2, R72, R2, R5 ;  /* 0x0000000248027224 */ /* 0x000fe200078e0205 */
[----:B------:R-:W-:-:S05]  /*2200*/  @!P0 SEL R3, R7, R16, !P3 ;  /* 0x0000001007038207 */ /* 0x000fca0005800000 */
[--C-:B------:R-:W-:Y:S02]  /*2210*/  @!P0 IMAD.IADD R6, R6, 0x1, -R3.reuse ;  /* 0x0000000106068824 */ /* 0x100fe400078e0a03 */
[----:B------:R-:W-:Y:S01]  /*2220*/  @!P0 IMAD R3, R2, R19, R3 ;  /* 0x0000001302038224 */ /* 0x000fe200078e0203 */
[----:B------:R-:W-:Y:S01]  /*2230*/  IADD3 R2, PT, PT, -R7, RZ, RZ ;  /* 0x000000ff07027210 */ /* 0x000fe20007ffe1ff */
[----:B------:R-:W-:Y:S02]  /*2240*/  @!P0 IMAD R5, R72, R6, R7 ;  /* 0x0000000648058224 */ /* 0x000fe400078e0207 */
[----:B------:R-:W-:Y:S02]  /*2250*/  @!P0 IMAD.MOV.U32 R7, RZ, RZ, R3 ;  /* 0x000000ffff078224 */ /* 0x000fe400078e0003 */
[----:B------:R-:W-:Y:S02]  /*2260*/  IMAD R2, R18, R2, R11 ;  /* 0x0000000212027224 */ /* 0x000fe400078e020b */
[----:B------:R-:W-:-:S02]  /*2270*/  IMAD R8, R5, R4, R8 ;  /* 0x0000000405087224 */ /* 0x000fc400078e0208 */
[----:B------:R-:W-:Y:S02]  /*2280*/  IMAD R11, R7, R18, R2 ;  /* 0x00000012070b7224 */ /* 0x000fe400078e0202 */
.L_x_34:
[----:B------:R-:W1:Y:S02]  /*2290*/  LDCU UR8, c[0x0][0xb30] ;  /* 0x00016600ff0877ac */ /* 0x000e640008000800 */
[----:B-1----:R-:W-:-:S09]  /*22a0*/  UISETP.NE.AND UP0, UPT, UR8, 0x1, UPT ;  /* 0x000000010800788c */ /* 0x002fd2000bf05270 */
[----:B------:R-:W-:Y:S05]  /*22b0*/  BRA.U UP0, `(.L_x_35) ;  /* 0x0000000100407547 */ /* 0x000fea000b800000 */
[----:B------:R-:W1:Y:S08]  /*22c0*/  LDC.64 R4, c[0x0][0xb10] ;  /* 0x0002c400ff047b82 */ /* 0x000e700000000a00 */
[----:B------:R-:W2:Y:S08]  /*22d0*/  LDC.64 R2, c[0x0][0xb18] ;  /* 0x0002c600ff027b82 */ /* 0x000eb00000000a00 */
[----:B------:R-:W3:Y:S08]  /*22e0*/  LDC R6, c[0x0][0xb20] ;  /* 0x0002c800ff067b82 */ /* 0x000ef00000000800 */
[----:B------:R-:W4:Y:S01]  /*22f0*/  LDC R16, c[0x0][0xb0c] ;  /* 0x0002c300ff107b82 */ /* 0x000f220000000800 */
[----:B-1----:R-:W-:-:S05]  /*2300*/  IMAD.HI.U32 R4, R11, R4, RZ ;  /* 0x000000040b047227 */ /* 0x002fca00078e00ff */
[----:B------:R-:W-:Y:S01]  /*2310*/  SHF.R.U32.HI R4, RZ, R5, R4 ;  /* 0x00000005ff047219 */ /* 0x000fe20000011604 */
[----:B--2---:R-:W-:Y:S01]  /*2320*/  IMAD.HI.U32 R3, R8, R3, RZ ;  /* 0x0000000308037227 */ /* 0x004fe200078e00ff */
[----:B------:R-:W-:-:S04]  /*2330*/  ISETP.NE.AND P0, PT, R2, 0x1, PT ;  /* 0x000000010200780c */ /* 0x000fc80003f05270 */
[----:B---3--:R-:W-:-:S04]  /*2340*/  SHF.R.U32.HI R3, RZ, R6, R3 ;  /* 0x00000006ff037219 */ /* 0x008fc80000011603 */
[----:B------:R-:W-:Y:S02]  /*2350*/  SEL R3, R8, R3, !P0 ;  /* 0x0000000308037207 */ /* 0x000fe40004000000 */
[----:B----4-:R-:W-:-:S04]  /*2360*/  ISETP.NE.AND P1, PT, R16, 0x1, PT ;  /* 0x000000011000780c */ /* 0x010fc80003f25270 */
[----:B------:R-:W-:-:S05]  /*2370*/  SEL R4, R11, R4, !P1 ;  /* 0x000000040b047207 */ /* 0x000fca0004800000 */
[----:B------:R-:W-:Y:S02]  /*2380*/  IMAD.IADD R5, R3, 0x1, -R4 ;  /* 0x0000000103057824 */ /* 0x000fe400078e0a04 */
[----:B------:R-:W-:Y:S02]  /*2390*/  IMAD.IADD R3, R4, 0x1, -R3 ;  /* 0x0000000104037824 */ /* 0x000fe400078e0a03 */
[----:B------:R-:W-:Y:S02]  /*23a0*/  IMAD R11, R5, R16, R11 ;  /* 0x00000010050b7224 */ /* 0x000fe400078e020b */
[----:B------:R-:W-:-:S07]  /*23b0*/  IMAD R8, R3, R2, R8 ;  /* 0x0000000203087224 */ /* 0x000fce00078e0208 */
.L_x_35:
[----:B------:R-:W-:Y:S01]  /*23c0*/  VIADD R14, R14, 0x1 ;  /* 0x000000010e0e7836 */ /* 0x000fe20000000000 */
[----:B------:R-:W-:Y:S01]  /*23d0*/  PLOP3.LUT P1, PT, PT, PT, PT, 0x80, 0x8 ;  /* 0x000000000008781c */ /* 0x000fe20003f2f070 */
[----:B------:R-:W-:Y:S02]  /*23e0*/  IMAD.IADD R165, R11, 0x1, R154 ;  /* 0x000000010ba57824 */ /* 0x000fe400078e029a */
[----:B------:R-:W-:Y:S01]  /*23f0*/  IMAD.IADD R155, R8, 0x1, R143 ;  /* 0x00000001089b7824 */ /* 0x000fe200078e028f */
[----:B------:R-:W-:-:S04]  /*2400*/  ISETP.NE.AND P0, PT, R14, 0x2, PT ;  /* 0x000000020e00780c */ /* 0x000fc80003f05270 */
[----:B------:R-:W-:Y:S02]  /*2410*/  SEL R2, RZ, 0x1, P0 ;  /* 0x00000001ff027807 */ /* 0x000fe40000000000 */
[----:B------:R-:W-:Y:S02]  /*2420*/  SEL R14, R14, RZ, P0 ;  /* 0x000000ff0e0e7207 */ /* 0x000fe40000000000 */
[----:B------:R-:W-:Y:S01]  /*2430*/  LOP3.LUT R13, R13, R2, RZ, 0x3c, !PT ;  /* 0x000000020d0d7212 */ /* 0x000fe200078e3cff */
[----:B------:R-:W-:Y:S06]  /*2440*/  @P2 BRA `(.L_x_36) ;  /* 0xfffffff000982947 */ /* 0x000fec000383ffff */
[----:B------:R-:W-:Y:S01]  /*2450*/  UIADD3 UR4, UPT, UPT, UR4, 0x88, URZ ;  /* 0x0000008804047890 */ /* 0x000fe2000fffe0ff */
[----:B------:R-:W-:-:S03]  /*2460*/  SHF.L.U32 R3, R15, 0x1f, RZ ;  /* 0x0000001f0f037819 */ /* 0x000fc600000006ff */
[----:B------:R-:W-:-:S09]  /*2470*/  ULEA UR5, UR6, UR4, 0x3 ;  /* 0x0000000406057291 */ /* 0x000fd2000f8e18ff */
[----:B------:R-:W1:Y:S02]  /*2480*/  SYNCS.PHASECHK.TRANS64.TRYWAIT P0, [UR5], R3 ;  /* 0x00000003ff0075a7 */ /* 0x000e640008001105 */
[----:B-1----:R-:W-:Y:S05]  /*2490*/  @!P0 BRA `(.L_x_37) ;  /* 0x0000004c008c8947 */ /* 0x002fea0003800000 */
.L_x_114:
[----:B------:R-:W-:-:S04]  /*24a0*/  UIADD3 UR6, UPT, UPT, UR6, 0x1, URZ ;  /* 0x0000000106067890 */ /* 0x000fc8000fffe0ff */
[----:B------:R-:W-:-:S04]  /*24b0*/  UISETP.NE.AND UP0, UPT, UR6, 0x11, UPT ;  /* 0x000000110600788c */ /* 0x000fc8000bf05270 */
[----:B------:R-:W-:Y:S02]  /*24c0*/  USEL UR7, URZ, 0x1, UP0 ;  /* 0x00000001ff077887 */ /* 0x000fe40008000000 */
[----:B------:R-:W-:-:S04]  /*24d0*/  USEL UR6, UR6, URZ, UP0 ;  /* 0x000000ff06067287 */ /* 0x000fc80008000000 */
[----:B------:R-:W-:Y:S01]  /*24e0*/  ULEA UR5, UR6, UR4, 0x3 ;  /* 0x0000000406057291 */ /* 0x000fe2000f8e18ff */
[----:B------:R-:W-:-:S04]  /*24f0*/  LOP3.LUT R2, R15, UR7, RZ, 0x3c, !PT ;  /* 0x000000070f027c12 */ /* 0x000fc8000f8e3cff */
[----:B-1----:R-:W-:-:S04]  /*2500*/  SHF.L.U32 R3, R2, 0x1f, RZ ;  /* 0x0000001f02037819 */ /* 0x002fc800000006ff */
[----:B------:R-:W1:Y:S02]  /*2510*/  SYNCS.PHASECHK.TRANS64.TRYWAIT P0, [UR5], R3 ;  /* 0x00000003ff0075a7 */ /* 0x000e640008001105 */
[----:B-1----:R-:W-:Y:S05]  /*2520*/  @!P0 BRA `(.L_x_38) ;  /* 0x0000004c00808947 */ /* 0x002fea0003800000 */
.L_x_116:
        /* <DEDUP_REMOVED lines=9> */
.L_x_118:
        /* <DEDUP_REMOVED lines=9> */
.L_x_120:
        /* <DEDUP_REMOVED lines=9> */
.L_x_122:
        /* <DEDUP_REMOVED lines=9> */
.L_x_124:
        /* <DEDUP_REMOVED lines=9> */
.L_x_126:
        /* <DEDUP_REMOVED lines=9> */
.L_x_128:
        /* <DEDUP_REMOVED lines=9> */
.L_x_130:
        /* <DEDUP_REMOVED lines=9> */
.L_x_132:
        /* <DEDUP_REMOVED lines=9> */
.L_x_134:
        /* <DEDUP_REMOVED lines=9> */
.L_x_136:
        /* <DEDUP_REMOVED lines=9> */
.L_x_138:
        /* <DEDUP_REMOVED lines=9> */
.L_x_140:
        /* <DEDUP_REMOVED lines=9> */
.L_x_142:
        /* <DEDUP_REMOVED lines=9> */
.L_x_144:
[----:B------:R-:W-:-:S04]  /*2d10*/  UIADD3 UR6, UPT, UPT, UR6, 0x1, URZ ;  /* 0x0000000106067890 */ /* 0x000fc8000fffe0ff */
[----:B------:R-:W-:-:S04]  /*2d20*/  UISETP.NE.AND UP0, UPT, UR6, 0x11, UPT ;  /* 0x000000110600788c */ /* 0x000fc8000bf05270 */
[----:B------:R-:W-:Y:S02]  /*2d30*/  USEL UR5, URZ, 0x1, UP0 ;  /* 0x00000001ff057887 */ /* 0x000fe40008000000 */
[----:B------:R-:W-:-:S04]  /*2d40*/  USEL UR6, UR6, URZ, UP0 ;  /* 0x000000ff06067287 */ /* 0x000fc80008000000 */
[----:B------:R-:W-:Y:S01]  /*2d50*/  ULEA UR6, UR6, UR4, 0x3 ;  /* 0x0000000406067291 */ /* 0x000fe2000f8e18ff */
[----:B-1----:R-:W-:-:S04]  /*2d60*/  LOP3.LUT R3, R2, UR5, RZ, 0x3c, !PT ;  /* 0x0000000502037c12 */ /* 0x002fc8000f8e3cff */
[----:B------:R-:W-:Y:S01]  /*2d70*/  SHF.L.U32 R3, R3, 0x1f, RZ ;  /* 0x0000001f03037819 */ /* 0x000fe200000006ff */
[----:B----4-:R-:W-:-:S07]  /*2d80*/  IMAD.U32 R0, RZ, RZ, UR6 ;  /* 0x00000006ff007e24 */ /* 0x010fce000f8e00ff */
.L_x_53:
[----:B-1----:R1:W2:Y:S02]  /*2d90*/  SYNCS.PHASECHK.TRANS64.TRYWAIT P0, [R0+URZ], R3 ;  /* 0x00000003000075a7 */ /* 0x0022a400080011ff */
[----:B--2---:R-:W-:Y:S05]  /*2da0*/  @!P0 NANOSLEEP.SYNCS 0x989680 ;  /* 0x009896800000895d */ /* 0x004fea0003900000 */
[----:B------:R-:W2:Y:S02]  /*2db0*/  @!P0 SYNCS.PHASECHK.TRANS64 P0, [R0+URZ], R3 ;  /* 0x00000003000085a7 */ /* 0x000ea400080010ff */
[----:B--2---:R-:W-:Y:S05]  /*2dc0*/  @P0 EXIT ;  /* 0x000000000000094d */ /* 0x004fea0003800000 */
[----:B------:R-:W-:Y:S05]  /*2dd0*/  BRA `(.L_x_53) ;  /* 0xfffffffc00ec7947 */ /* 0x000fea000383ffff */
.L_x_18:
[----:B------:R-:W-:-:S04]  /*2de0*/  UISETP.NE.AND UP1, UPT, UR37, URZ, UPT ;  /* 0x000000ff2500728c */ /* 0x000fc8000bf25270 */
[----:B------:R-:W-:-:S09]  /*2df0*/  UISETP.NE.OR UP1, UPT, UR8, 0x1, UP1 ;  /* 0x000000010800788c */ /* 0x000fd20008f25670 */
[----:B------:R-:W-:Y:S05]  /*2e00*/  BRA.U UP1, `(.L_x_54) ;  /* 0x0000000501487547 */ /* 0x000fea000b800000 */
[----:B------:R-:W-:Y:S01]  /*2e10*/  ISETP.NE.AND P2, PT, R2, RZ, PT ;  /* 0x000000ff0200720c */ /* 0x000fe20003f45270 */
[----:B------:R-:W-:Y:S01]  /*2e20*/  IMAD.MOV.U32 R12, RZ, RZ, 0x1 ;  /* 0x00000001ff0c7424 */ /* 0x000fe200078e00ff */
[----:B------:R-:W-:Y:S02]  /*2e30*/  CS2R R10, SRZ ;  /* 0x00000000000a7805 */ /* 0x000fe4000001ff00 */
[----:B------:R-:W-:Y:S01]  /*2e40*/  CS2R R8, SRZ ;  /* 0x0000000000087805 */ /* 0x000fe2000001ff00 */
[----:B------:R-:W-:Y:S01]  /*2e50*/  UMOV UR4, 0x400 ;  /* 0x0000040000047882 */ /* 0x000fe20000000000 */
[----:B------:R-:W-:Y:S01]  /*2e60*/  UMOV UR6, URZ ;  /* 0x000000ff00067c82 */ /* 0x000fe20008000000 */
[----:B------:R-:W-:-:S12]  /*2e70*/  ULEA UR37, UR37, UR4, 0x18 ;  /* 0x0000000425257291 */ /* 0x000fd8000f8ec0ff */
.L_x_58:
[----:B------:R-:W-:Y:S02]  /*2e80*/  LEA R0, R8, UR37, 0x3 ;  /* 0x0000002508007c11 */ /* 0x000fe4000f8e18ff */
[----:B------:R-:W-:-:S03]  /*2e90*/  SHF.L.U32 R5, R9, 0x1f, RZ ;  /* 0x0000001f09057819 */ /* 0x000fc600000006ff */
[----:B------:R-:W-:Y:S01]  /*2ea0*/  VIADD R4, R0, 0x1a0 ;  /* 0x000001a000047836 */ /* 0x000fe20000000000 */
[----:B------:R-:W1:Y:S02]  /*2eb0*/  SYNCS.PHASECHK.TRANS64.TRYWAIT P0, [R0+URZ+0x190], R5 ;  /* 0x00019005000075a7 */ /* 0x000e6400080011ff */
[----:B-1----:R-:W-:Y:S05]  /*2ec0*/  @!P0 BRA `(.L_x_55) ;  /* 0x0000004800808947 */ /* 0x002fea0003800000 */
.L_x_145:
[----:B------:R-:W-:Y:S01]  /*2ed0*/  ULEA UR5, UR6, UR37, 0x3 ;  /* 0x0000002506057291 */ /* 0x000fe2000f8e18ff */
[----:B------:R-:W-:Y:S02]  /*2ee0*/  PRMT R4, RZ, 0x654, R4 ;  /* 0x00000654ff047816 */ /* 0x000fe40000000004 */
[----:B-1----:R-:W-:Y:S01]  /*2ef0*/  SHF.L.U32 R5, R12, 0x1f, RZ ;  /* 0x0000001f0c057819 */ /* 0x002fe200000006ff */
[----:B------:R-:W-:Y:S01]  /*2f00*/  UIADD3 UR4, UPT, UPT, UR5, 0x130, URZ ;  /* 0x0000013005047890 */ /* 0x000fe2000fffe0ff */
[----:B------:R1:W-:Y:S05]  /*2f10*/  SYNCS.ARRIVE.TRANS64.RED.A1T0 RZ, [R4+URZ], RZ ;  /* 0x000000ff04ff79a7 */ /* 0x0003ea00081004ff */
[----:B------:R-:W-:Y:S01]  /*2f20*/  IMAD.U32 R7, RZ, RZ, UR4 ;  /* 0x00000004ff077e24 */ /* 0x000fe2000f8e00ff */
[----:B------:R-:W2:Y:S04]  /*2f30*/  SYNCS.PHASECHK.TRANS64.TRYWAIT P0, [UR5+0x140], R5 ;  /* 0x00014005ff0075a7 */ /* 0x000ea80008001105 */
[----:B------:R-:W-:Y:S01]  /*2f40*/  PRMT R6, R2, 0x654, R7 ;  /* 0x0000065402067816 */ /* 0x000fe20000000007 */
[----:B-1----:R-:W-:Y:S01]  /*2f50*/  @!P2 IMAD.MOV.U32 R4, RZ, RZ, 0x10 ;  /* 0x00000010ff04a424 */ /* 0x002fe200078e00ff */
[----:B--2---:R-:W-:Y:S06]  /*2f60*/  @!P0 BRA `(.L_x_56) ;  /* 0x00000048006c8947 */ /* 0x004fec0003800000 */
.L_x_147:
[----:B------:R-:W-:Y:S01]  /*2f70*/  ULEA UR4, UR6, UR37, 0x4 ;  /* 0x0000002506047291 */ /* 0x000fe2000f8e20ff */
[----:B------:R-:W-:Y:S01]  /*2f80*/  SEL R3, R6, R3, !P2 ;  /* 0x0000000306037207 */ /* 0x000fe20005000000 */
[----:B------:R-:W-:Y:S01]  /*2f90*/  UIADD3 UR5, UPT, UPT, UR5, 0x130, URZ ;  /* 0x0000013005057890 */ /* 0x000fe2000fffe0ff */
[----:B-1----:R-:W-:Y:S01]  /*2fa0*/  LEA R0, R11, UR37, 0x3 ;  /* 0x000000250b007c11 */ /* 0x002fe2000f8e18ff */
[----:B------:R-:W-:Y:S01]  /*2fb0*/  UIADD3 UR4, UPT, UPT, UR4, 0x1c0, URZ ;  /* 0x000001c004047890 */ /* 0x000fe2000fffe0ff */
[----:B------:R-:W-:Y:S01]  /*2fc0*/  SHF.L.U32 R5, R10, 0x1f, RZ ;  /* 0x0000001f0a057819 */ /* 0x000fe200000006ff */
[----:B------:R1:W-:Y:S01]  /*2fd0*/  @!P2 SYNCS.ARRIVE.TRANS64.RED RZ, [R3+URZ], R4 ;  /* 0x0000000403ffa9a7 */ /* 0x0003e200080004ff */
[----:B------:R-:W-:Y:S01]  /*2fe0*/  UIADD3 UR6, UPT, UPT, UR6, 0x1, URZ ;  /* 0x0000000106067890 */ /* 0x000fe2000fffe0ff */
[----:B------:R-:W-:-:S03]  /*2ff0*/  VIADD R8, R8, 0x1 ;  /* 0x0000000108087836 */ /* 0x000fc60000000000 */
[----:B------:R-:W-:Y:S02]  /*3000*/  UISETP.NE.AND UP0, UPT, UR6, 0x2, UPT ;  /* 0x000000020600788c */ /* 0x000fe4000bf05270 */
[----:B------:R-:W-:Y:S06]  /*3010*/  UGETNEXTWORKID.BROADCAST [UR4], [UR5] ;  /* 0x00000000040073ca */ /* 0x000fec0008000100 */
[----:B------:R-:W-:Y:S01]  /*3020*/  USEL UR4, URZ, 0x1, UP0 ;  /* 0x00000001ff047887 */ /* 0x000fe20008000000 */
[----:B------:R-:W-:Y:S01]  /*3030*/  ISETP.NE.AND P0, PT, R8, 0x2, PT ;  /* 0x000000020800780c */ /* 0x000fe20003f05270 */
[----:B------:R-:W-:Y:S01]  /*3040*/  USEL UR6, UR6, URZ, UP0 ;  /* 0x000000ff06067287 */ /* 0x000fe20008000000 */
[----:B------:R-:W2:Y:S03]  /*3050*/  SYNCS.PHASECHK.TRANS64.TRYWAIT P1, [R0+URZ+0x130], R5 ;  /* 0x00013005000075a7 */ /* 0x000ea600080211ff */
[----:B------:R-:W-:Y:S01]  /*3060*/  LOP3.LUT R12, R12, UR4, RZ, 0x3c, !PT ;  /* 0x000000040c0c7c12 */ /* 0x000fe2000f8e3cff */
[----:B-12---:R-:W-:Y:S07]  /*3070*/  @!P1 BRA `(.L_x_57) ;  /* 0x0000004800409947 */ /* 0x006fee0003800000 */
.L_x_148:
[C---:B------:R-:W-:Y:S01]  /*3080*/  LEA R4, R11.reuse, UR37, 0x4 ;  /* 0x000000250b047c11 */ /* 0x040fe2000f8e20ff */
[----:B-1----:R-:W-:Y:S01]  /*3090*/  VIADD R0, R0, 0x140 ;  /* 0x0000014000007836 */ /* 0x002fe20000000000 */
[----:B------:R-:W-:Y:S01]  /*30a0*/  SEL R8, R8, RZ, P0 ;  /* 0x000000ff08087207 */ /* 0x000fe20000000000 */
[----:B------:R-:W-:-:S03]  /*30b0*/  VIADD R11, R11, 0x1 ;  /* 0x000000010b0b7836 */ /* 0x000fc60000000000 */
[----:B------:R-:W1:Y:S01]  /*30c0*/  LDS.128 R4, [R4+0x1c0] ;  /* 0x0001c00004047984 */ /* 0x000e620000000c00 */
[----:B------:R-:W-:Y:S02]  /*30d0*/  PRMT R0, RZ, 0x654, R0 ;  /* 0x00000654ff007816 */ /* 0x000fe40000000000 */
[C---:B------:R-:W-:Y:S01]  /*30e0*/  ISETP.NE.AND P1, PT, R11.reuse, 0x2, PT ;  /* 0x000000020b00780c */ /* 0x040fe20003f25270 */
[----:B------:R-:W-:Y:S01]  /*30f0*/  @!PT LDS RZ, [RZ] ;  /* 0x00000000fffff984 */ /* 0x000fe20000000800 */
[----:B------:R-:W-:Y:S01]  /*3100*/  @!PT LDS RZ, [RZ] ;  /* 0x00000000fffff984 */ /* 0x000fe20000000800 */
[----:B------:R-:W-:Y:S01]  /*3110*/  @!PT LDS RZ, [RZ] ;  /* 0x00000000fffff984 */ /* 0x000fe20000000800 */
[----:B------:R-:W-:Y:S01]  /*3120*/  @!PT LDS RZ, [RZ] ;  /* 0x00000000fffff984 */ /* 0x000fe20000000800 */
[----:B------:R2:W-:Y:S06]  /*3130*/  MEMBAR.ALL.CTA ;  /* 0x0000000000007992 */ /* 0x0005ec0000008000 */
[----:B--2---:R-:W2:Y:S01]  /*3140*/  FENCE.VIEW.ASYNC.S ;  /* 0x00000000000073c6 */ /* 0x004ea20000000000 */
[----:B------:R-:W-:Y:S01]  /*3150*/  SEL R11, R11, RZ, P1 ;  /* 0x000000ff0b0b7207 */ /* 0x000fe20000800000 */
[----:B--2---:R2:W-:Y:S01]  /*3160*/  SYNCS.ARRIVE.TRANS64.RED.A1T0 RZ, [R0+URZ], RZ ;  /* 0x000000ff00ff79a7 */ /* 0x0045e200081004ff */
[----:B-1----:R-:W-:-:S02]  /*3170*/  LOP3.LUT P3, RZ, R6, 0x1, RZ, 0xc0, !PT ;  /* 0x0000000106ff7812 */ /* 0x002fc4000786c0ff */
[----:B------:R-:W-:-:S04]  /*3180*/  SEL R5, RZ, 0x1, P1 ;  /* 0x00000001ff057807 */ /* 0x000fc80000800000 */
[----:B------:R-:W-:Y:S02]  /*3190*/  LOP3.LUT R10, R10, R5, RZ, 0x3c, !PT ;  /* 0x000000050a0a7212 */ /* 0x000fe400078e3cff */
[----:B--2---:R-:W-:-:S04]  /*31a0*/  SEL R0, RZ, 0x1, P0 ;  /* 0x00000001ff007807 */ /* 0x004fc80000000000 */
[----:B------:R-:W-:Y:S01]  /*31b0*/  LOP3.LUT R9, R9, R0, RZ, 0x3c, !PT ;  /* 0x0000000009097212 */ /* 0x000fe200078e3cff */
[----:B------:R-:W-:Y:S06]  /*31c0*/  @P3 BRA `(.L_x_58) ;  /* 0xfffffffc002c3947 */ /* 0x000fec000383ffff */
[----:B------:R-:W-:Y:S01]  /*31d0*/  ULEA UR5, UR6, UR37, 0x3 ;  /* 0x0000002506057291 */ /* 0x000fe2000f8e18ff */
[----:B------:R-:W-:-:S08]  /*31e0*/  SHF.L.U32 R3, R12, 0x1f, RZ ;  /* 0x0000001f0c037819 */ /* 0x000fd000000006ff */
[----:B------:R-:W1:Y:S02]  /*31f0*/  SYNCS.PHASECHK.TRANS64 P0, [UR5+0x140], R3 ;  /* 0x00014003ff0075a7 */ /* 0x000e640008001005 */
[----:B-1----:R-:W-:Y:S05]  /*3200*/  @P0 BRA `(.L_x_59) ;  /* 0x0000000000080947 */ /* 0x002fea0003800000 */
[----:B------:R-:W1:Y:S02]  /*3210*/  SYNCS.PHASECHK.TRANS64.TRYWAIT P0, [UR5+0x140], R3 ;  /* 0x00014003ff0075a7 */ /* 0x000e640008001105 */
[----:B-1----:R-:W-:Y:S05]  /*3220*/  @!P0 BRA `(.L_x_60) ;  /* 0x0000004400e88947 */ /* 0x002fea0003800000 */
.L_x_59:
[----:B------:R-:W-:-:S04]  /*3230*/  UIADD3 UR4, UPT, UPT, UR6, 0x1, URZ ;  /* 0x0000000106047890 */ /* 0x000fc8000fffe0ff */
[----:B------:R-:W-:-:S04]  /*3240*/  UISETP.NE.AND UP0, UPT, UR4, 0x2, UPT ;  /* 0x000000020400788c */ /* 0x000fc8000bf05270 */
[----:B------:R-:W-:Y:S02]  /*3250*/  USEL UR7, URZ, 0x1, UP0 ;  /* 0x00000001ff077887 */ /* 0x000fe40008000000 */
[----:B------:R-:W-:-:S04]  /*3260*/  USEL UR4, UR4, URZ, UP0 ;  /* 0x000000ff04047287 */ /* 0x000fc80008000000 */
[----:B------:R-:W-:Y:S01]  /*3270*/  ULEA UR4, UR4, UR37, 0x3 ;  /* 0x0000002504047291 */ /* 0x000fe2000f8e18ff */
[----:B-1----:R-:W-:-:S04]  /*3280*/  LOP3.LUT R3, R12, UR7, RZ, 0x3c, !PT ;  /* 0x000000070c037c12 */ /* 0x002fc8000f8e3cff */
[----:B------:R-:W-:-:S04]  /*3290*/  SHF.L.U32 R0, R3, 0x1f, RZ ;  /* 0x0000001f03007819 */ /* 0x000fc800000006ff */
[----:B------:R-:W1:Y:S02]  /*32a0*/  SYNCS.PHASECHK.TRANS64 P0, [UR4+0x140], R0 ;  /* 0x00014000ff0075a7 */ /* 0x000e640008001004 */
[----:B-1----:R-:W-:Y:S05]  /*32b0*/  @P0 EXIT ;  /* 0x000000000000094d */ /* 0x002fea0003800000 */
[----:B------:R-:W-:Y:S02]  /*32c0*/  SHF.L.U32 R3, R3, 0x1f, RZ ;  /* 0x0000001f03037819 */ /* 0x000fe400000006ff */
[----:B------:R-:W-:-:S07]  /*32d0*/  MOV R0, UR4 ;  /* 0x0000000400007c02 */ /* 0x000fce0008000f00 */
.L_x_61:
[----:B-1----:R1:W2:Y:S02]  /*32e0*/  SYNCS.PHASECHK.TRANS64.TRYWAIT P0, [R0+URZ+0x140], R3 ;  /* 0x00014003000075a7 */ /* 0x0022a400080011ff */
[----:B--2---:R-:W-:Y:S05]  /*32f0*/  @!P0 NANOSLEEP.SYNCS 0x989680 ;  /* 0x009896800000895d */ /* 0x004fea0003900000 */
[----:B------:R-:W2:Y:S02]  /*3300*/  @!P0 SYNCS.PHASECHK.TRANS64 P0, [R0+URZ+0x140], R3 ;  /* 0x00014003000085a7 */ /* 0x000ea400080010ff */
[----:B--2---:R-:W-:Y:S05]  /*3310*/  @P0 EXIT ;  /* 0x000000000000094d */ /* 0x004fea0003800000 */
[----:B------:R-:W-:Y:S05]  /*3320*/  BRA `(.L_x_61) ;  /* 0xfffffffc00ec7947 */ /* 0x000fea000383ffff */
.L_x_54:
[----:B------:R-:W-:-:S09]  /*3330*/  UISETP.NE.AND UP1, UPT, UR8, URZ, UPT ;  /* 0x000000ff0800728c */ /* 0x000fd2000bf25270 */
[----:B------:R-:W-:Y:S05]  /*3340*/  BRA.U UP1, `(.L_x_62) ;  /* 0x0000000d01787547 */ /* 0x000fea000b800000 */
[----:B------:R-:W-:Y:S01]  /*3350*/  UMOV UR4, 0x40 ;  /* 0x0000004000047882 */ /* 0x000fe20000000000 */
[----:B------:R-:W-:Y:S01]  /*3360*/  NOP ;  /* 0x0000000000007918 */ /* 0x000fe20000000000 */
[----:B------:R-:W-:Y:S01]  /*3370*/  ULEA UR4, UR37, UR4, 0x18 ;  /* 0x0000000425047291 */ /* 0x000fe2000f8ec0ff */
[----:B------:R-:W-:Y:S02]  /*3380*/  UMOV UR5, 0x400 ;  /* 0x0000040000057882 */ /* 0x000fe40000000000 */
[----:B------:R-:W-:-:S06]  /*3390*/  ULEA UR37, UR37, UR5, 0x18 ;  /* 0x0000000525257291 */ /* 0x000fcc000f8ec0ff */
[----:B------:R-:W1:Y:S02]  /*33a0*/  LDS.U8 R0, [UR4+0x1c] ;  /* 0x00001c04ff007984 */ /* 0x000e640008000000 */
[----:B-1----:R-:W-:-:S13]  /*33b0*/  ISETP.NE.AND P0, PT, R0, RZ, PT ;  /* 0x000000ff0000720c */ /* 0x002fda0003f05270 */
[----:B------:R-:W-:Y:S05]  /*33c0*/  @P0 BRA `(.L_x_63) ;  /* 0x0000000000580947 */ /* 0x000fea0003800000 */
[----:B------:R-:W-:-:S13]  /*33d0*/  ELECT P0, URZ, PT ;  /* 0x0000000000ff782f */ /* 0x000fda0003800000 */
[----:B------:R-:W-:Y:S05]  /*33e0*/  @!P0 BRA `(.L_x_64) ;  /* 0x0000000000608947 */ /* 0x000fea0003800000 */
[----:B------:R-:W-:Y:S01]  /*33f0*/  UMOV UR5, 0x10 ;  /* 0x0000001000057882 */ /* 0x000fe20000000000 */
[----:B------:R-:W-:Y:S01]  /*3400*/  HFMA2 R0, -RZ, RZ, 0, 5.9604644775390625e-08 ;  /* 0x00000001ff007431 */ /* 0x000fe200000001ff */
[----:B------:R-:W-:-:S03]  /*3410*/  MOV R2, 0xffff ;  /* 0x0000ffff00027802 */ /* 0x000fc60000000f00 */
[----:B------:R-:W-:Y:S04]  /*3420*/  DEPBAR.LE SB1, 0x36 ;  /* 0x00009d800000791a */ /* 0x000fe80000000000 */
[----:B------:R-:W1:Y:S02]  /*3430*/  UTCATOMSWS.FIND_AND_SET.ALIGN UP0, UR5, UR5 ;  /* 0x00000005000575e3 */ /* 0x000e640008000800 */
[----:B-1----:R-:W-:Y:S01]  /*3440*/  MOV R3, UR5 ;  /* 0x0000000500037c02 */ /* 0x002fe20008000f00 */
[----:B------:R-:W-:Y:S06]  /*3450*/  BRA.U UP0, `(.L_x_65) ;  /* 0x0000000100187547 */ /* 0x000fec000b800000 */
.L_x_66:
[----:B------:R-:W-:Y:S05]  /*3460*/  NANOSLEEP 0x64 ;  /* 0x000000640000795d */ /* 0x000fea0003800000 */
[----:B------:R-:W-:-:S05]  /*3470*/  UMOV UR5, 0x10 ;  /* 0x0000001000057882 */ /* 0x000fca0000000000 */
[----:B------:R-:W-:Y:S04]  /*3480*/  DEPBAR.LE SB1, 0x36 ;  /* 0x00009d800000791a */ /* 0x000fe80000000000 */
[----:B------:R-:W1:Y:S02]  /*3490*/  UTCATOMSWS.FIND_AND_SET.ALIGN UP0, UR5, UR5 ;  /* 0x00000005000575e3 */ /* 0x000e640008000800 */
[----:B-1----:R-:W-:Y:S01]  /*34a0*/  MOV R3, UR5 ;  /* 0x0000000500037c02 */ /* 0x002fe20008000f00 */
[----:B------:R-:W-:Y:S05]  /*34b0*/  BRA.U !UP0, `(.L_x_66) ;  /* 0xfffffffd08e87547 */ /* 0x000fea000b83ffff */
.L_x_65:
[-C--:B------:R-:W-:Y:S02]  /*34c0*/  SHF.L.U32 R2, R2, R3.reuse, RZ ;  /* 0x0000000302027219 */ /* 0x080fe400000006ff */
[----:B------:R-:W-:Y:S01]  /*34d0*/  SHF.L.U32 R0, R0, R3, RZ ;  /* 0x0000000300007219 */ /* 0x000fe200000006ff */
[----:B------:R-:W-:Y:S02]  /*34e0*/  IMAD.SHL.U32 R3, R3, 0x20, RZ ;  /* 0x0000002003037824 */ /* 0x000fe400078e00ff */
[----:B------:R1:W-:Y:S04]  /*34f0*/  ATOMS.OR RZ, [UR4+0x14], R2 ;  /* 0x00001402ffff798c */ /* 0x0003e8000b000004 */
[----:B------:R1:W-:Y:S04]  /*3500*/  ATOMS.OR RZ, [UR4+0x18], R0 ;  /* 0x00001800ffff798c */ /* 0x0003e8000b000004 */
[----:B------:R1:W-:Y:S01]  /*3510*/  STS [UR37+0x1e0], R3 ;  /* 0x0001e003ff007988 */ /* 0x0003e20008000825 */
[----:B------:R-:W-:Y:S05]  /*3520*/  BRA `(.L_x_64) ;  /* 0x0000000000107947 */ /* 0x000fea0003800000 */
.L_x_63:
[----:B------:R-:W-:Y:S02]  /*3530*/  MOV R0, 0xffffffff ;  /* 0xffffffff00007802 */ /* 0x000fe40000000f00 */
[----:B------:R-:W-:-:S03]  /*3540*/  MOV R2, 0x3570 ;  /* 0x0000357000027802 */ /* 0x000fc60000000f00 */
[----:B------:R1:W-:Y:S04]  /*3550*/  STS [UR37+0x1e0], R0 ;  /* 0x0001e000ff007988 */ /* 0x0003e80008000825 */
[----:B-1-3-5:R-:W-:Y:S05]  /*3560*/  CALL.REL.NOINC `($__internal_1_$__cuda_sm10x_tcgen05_guardrail_trap_phase_invalid_during_alloc) ;  /* 0x0000004800647944 */ /* 0x02afea0003c00000 */
.L_x_64:
[----:B------:R-:W-:Y:S05]  /*3570*/  WARPSYNC.ALL ;  /* 0x0000000000007948 */ /* 0x000fea0003800000 */
[----:B------:R-:W2:Y:S01]  /*3580*/  S2UR UR6, SR_CgaCtaId ;  /* 0x00000000000679c3 */ /* 0x000ea20000008800 */
[----:B------:R-:W-:Y:S01]  /*3590*/  UMOV UR4, 0x400 ;  /* 0x0000040000047882 */ /* 0x000fe20000000000 */
[----:B------:R-:W-:-:S06]  /*35a0*/  NOP ;  /* 0x0000000000007918 */ /* 0x000fcc0000000000 */
[----:B------:R-:W-:Y:S06]  /*35b0*/  BAR.ARV 0x6, 0xa0 ;  /* 0x0182800000007b1d */ /* 0x000fec0000002000 */
[----:B------:R-:W4:Y:S01]  /*35c0*/  LDCU UR7, c[0x0][0x38c] ;  /* 0x00007180ff0777ac */ /* 0x000f220008000800 */
[----:B------:R-:W-:Y:S01]  /*35d0*/  IMAD.MOV.U32 R11, RZ, RZ, 0x1 ;  /* 0x00000001ff0b7424 */ /* 0x000fe200078e00ff */
[----:B------:R-:W-:Y:S01]  /*35e0*/  CS2R R8, SRZ ;  /* 0x0000000000087805 */ /* 0x000fe2000001ff00 */
[----:B------:R-:W-:Y:S01]  /*35f0*/  IMAD.MOV.U32 R10, RZ, RZ, RZ ;  /* 0x000000ffff0a7224 */ /* 0x000fe200078e00ff */
[----:B------:R-:W-:Y:S01]  /*3600*/  UMOV UR17, URZ ;  /* 0x000000ff00117c82 */ /* 0x000fe20008000000 */
[----:B------:R-:W-:Y:S01]  /*3610*/  UMOV UR16, URZ ;  /* 0x000000ff00107c82 */ /* 0x000fe20008000000 */
[----:B------:R-:W-:Y:S01]  /*3620*/  UMOV UR22, 0x0 ;  /* 0x0000000000167882 */ /* 0x000fe20000000000 */
[----:B------:R-:W-:Y:S01]  /*3630*/  UMOV UR23, 0x8108090 ;  /* 0x0810809000177882 */ /* 0x000fe20000000000 */
[----:B------:R-:W-:Y:S01]  /*3640*/  UMOV UR20, 0x0 ;  /* 0x0000000000147882 */ /* 0x000fe20000000000 */
[----:B------:R-:W-:Y:S01]  /*3650*/  UMOV UR21, 0x8108090 ;  /* 0x0810809000157882 */ /* 0x000fe20000000000 */
[----:B--2---:R-:W-:Y:S01]  /*3660*/  ULEA UR6, UR6, UR4, 0x18 ;  /* 0x0000000406067291 */ /* 0x004fe2000f8ec0ff */
[----:B------:R-:W2:Y:S03]  /*3670*/  LDCU UR4, c[0x0][0x38c] ;  /* 0x00007180ff0477ac */ /* 0x000ea60008000800 */
[----:B------:R-:W-:-:S02]  /*3680*/  UIADD3 UR11, UPT, UPT, UR6, 0x26400, URZ ;  /* 0x00026400060b7890 */ /* 0x000fc4000fffe0ff */
[----:B----4-:R-:W-:-:S03]  /*3690*/  UIADD3 UR7, UPT, UPT, UR7, 0x3f, URZ ;  /* 0x0000003f07077890 */ /* 0x010fc6000fffe0ff */
[----:B-1----:R-:W1:Y:S01]  /*36a0*/  LDS R0, [UR6+0x1e0] ;  /* 0x0001e006ff007984 */ /* 0x002e620008000800 */
[----:B------:R-:W-:Y:S02]  /*36b0*/  UIADD3 UR18, UPT, UPT, UR6, 0x4400, URZ ;  /* 0x0000440006127890 */ /* 0x000fe4000fffe0ff */
[----:B------:R-:W-:Y:S02]  /*36c0*/  USHF.R.S32.HI UR5, URZ, 0x1f, UR7 ;  /* 0x0000001fff057899 */ /* 0x000fe40008011407 */
[----:B------:R-:W-:Y:S02]  /*36d0*/  USHF.R.U32.HI UR11, URZ, 0x4, UR11 ;  /* 0x00000004ff0b7899 */ /* 0x000fe4000801160b */
[----:B------:R-:W-:Y:S02]  /*36e0*/  ULEA.HI UR5, UR5, UR7, URZ, 0x6 ;  /* 0x0000000705057291 */ /* 0x000fe4000f8f30ff */
[----:B------:R-:W-:Y:S02]  /*36f0*/  USHF.R.U32.HI UR18, URZ, 0x4, UR18 ;  /* 0x00000004ff127899 */ /* 0x000fe40008011612 */
[----:B------:R-:W-:-:S02]  /*3700*/  USHF.R.S32.HI UR5, URZ, 0x6, UR5 ;  /* 0x00000006ff057899 */ /* 0x000fc40008011405 */
[----:B------:R-:W-:Y:S02]  /*3710*/  ULOP3.LUT UR11, UR11, 0x3fff, URZ, 0xc0, !UPT ;  /* 0x00003fff0b0b7892 */ /* 0x000fe4000f8ec0ff */
[----:B------:R-:W-:Y:S02]  /*3720*/  UISETP.LT.AND UP0, UPT, UR5, 0x1, UPT ;  /* 0x000000010500788c */ /* 0x000fe4000bf01270 */
[----:B------:R-:W-:Y:S02]  /*3730*/  ULOP3.LUT UR18, UR18, 0x3fff, URZ, 0xc0, !UPT ;  /* 0x00003fff12127892 */ /* 0x000fe4000f8ec0ff */
[----:B------:R-:W-:Y:S02]  /*3740*/  USEL UR10, UR5, 0x1, !UP0 ;  /* 0x00000001050a7887 */ /* 0x000fe4000c000000 */
[----:B------:R-:W-:Y:S02]  /*3750*/  ULOP3.LUT UR11, UR11, 0x10000, URZ, 0xfc, !UPT ;  /* 0x000100000b0b7892 */ /* 0x000fe4000f8efcff */
[----:B------:R-:W-:-:S02]  /*3760*/  UIADD3 UR10, UPT, UPT, -UR10, URZ, URZ ;  /* 0x000000ff0a0a7290 */ /* 0x000fc4000fffe1ff */
[----:B--2---:R-:W-:Y:S01]  /*3770*/  UISETP.GE.AND UP3, UPT, UR4, 0x1, UPT ;  /* 0x000000010400788c */ /* 0x004fe2000bf66270 */
[----:B-1----:R-:W-:-:S15]  /*3780*/  R2UR UR19, R0 ;  /* 0x00000000001372ca */ /* 0x002fde00000e0000 */
.L_x_73:
[----:B------:R-:W-:Y:S02]  /*3790*/  LEA R0, R10, UR6, 0x3 ;  /* 0x000000060a007c11 */ /* 0x000fe4000f8e18ff */
[----:B------:R-:W-:Y:S02]  /*37a0*/  SHF.L.U32 R5, R9, 0x1f, RZ ;  /* 0x0000001f09057819 */ /* 0x000fe400000006ff */
[----:B------:R-:W-:Y:S01]  /*37b0*/  PLOP3.LUT P0, PT, PT, PT, UP3, 0x80, 0x8 ;  /* 0x000000000008781c */ /* 0x000fe20003f0f038 */
[----:B------:R-:W-:Y:S01]  /*37c0*/  VIADD R3, R0, 0x140 ;  /* 0x0000014000037836 */ /* 0x000fe20000000000 */
[----:B-1----:R-:W1:Y:S02]  /*37d0*/  SYNCS.PHASECHK.TRANS64.TRYWAIT P1, [R0+URZ+0x130], R5 ;  /* 0x00013005000075a7 */ /* 0x002e6400080211ff */
[----:B-1--4-:R-:W-:Y:S09]  /*37e0*/  @!P1 BRA `(.L_x_67) ;  /* 0x0000004000909947 */ /* 0x012ff20003800000 */
.L_x_150:
[----:B------:R-:W-:Y:S01]  /*37f0*/  LEA R4, R10, UR6, 0x4 ;  /* 0x000000060a047c11 */ /* 0x000fe2000f8e20ff */
[----:B------:R-:W-:Y:S01]  /*3800*/  @UP3 ULEA UR4, UR16, UR6, 0x3 ;  /* 0x0000000610043291 */ /* 0x000fe2000f8e18ff */
[----:B------:R-:W-:Y:S01]  /*3810*/  PLOP3.LUT P2, PT, PT, PT, PT, 0x80, 0x8 ;  /* 0x000000000008781c */ /* 0x000fe20003f4f070 */
[----:B------:R-:W-:Y:S01]  /*3820*/  ULEA UR8, UR17, UR6, 0x3 ;  /* 0x0000000611087291 */ /* 0x000fe2000f8e18ff */
[----:B------:R-:W-:Y:S01]  /*3830*/  PRMT R3, RZ, 0x654, R3 ;  /* 0x00000654ff037816 */ /* 0x000fe20000000003 */
[----:B------:R-:W-:Y:S01]  /*3840*/  ULEA UR9, UR17, UR19, 0x6 ;  /* 0x0000001311097291 */ /* 0x000fe2000f8e30ff */
[----:B-1----:R-:W1:Y:S01]  /*3850*/  LDS.128 R4, [R4+0x1c0] ;  /* 0x0001c00004047984 */ /* 0x002e620000000c00 */
[----:B------:R-:W-:Y:S02]  /*3860*/  @P0 SHF.L.U32 R2, R8, 0x1f, RZ ;  /* 0x0000001f08020819 */ /* 0x000fe400000006ff */
[----:B------:R-:W-:Y:S01]  /*3870*/  SHF.L.U32 R0, R11, 0x1f, RZ ;  /* 0x0000001f0b007819 */ /* 0x000fe200000006ff */
[----:B------:R-:W-:Y:S01]  /*3880*/  @!PT LDS RZ, [RZ] ;  /* 0x00000000fffff984 */ /* 0x000fe20000000800 */
[----:B------:R-:W-:Y:S01]  /*3890*/  @!PT LDS RZ, [RZ] ;  /* 0x00000000fffff984 */ /* 0x000fe20000000800 */
[----:B------:R-:W-:Y:S01]  /*38a0*/  @!PT LDS RZ, [RZ] ;  /* 0x00000000fffff984 */ /* 0x000fe20000000800 */
[----:B------:R-:W-:Y:S01]  /*38b0*/  @!PT LDS RZ, [RZ] ;  /* 0x00000000fffff984 */ /* 0x000fe20000000800 */
[----:B------:R2:W-:Y:S06]  /*38c0*/  MEMBAR.ALL.CTA ;  /* 0x0000000000007992 */ /* 0x0005ec0000008000 */
[----:B--2---:R-:W2:Y:S02]  /*38d0*/  FENCE.VIEW.ASYNC.S ;  /* 0x00000000000073c6 */ /* 0x004ea40000000000 */
[----:B--2---:R2:W-:Y:S01]  /*38e0*/  SYNCS.ARRIVE.TRANS64.RED.A1T0 RZ, [R3+URZ], RZ ;  /* 0x000000ff03ff79a7 */ /* 0x0045e200081004ff */
[----:B------:R2:W4:Y:S01]  /*38f0*/  @P0 SYNCS.PHASECHK.TRANS64.TRYWAIT P2, [UR4], R2 ;  /* 0x00000002ff0005a7 */ /* 0x0005220008041104 */
[----:B-1----:R-:W-:Y:S01]  /*3900*/  LOP3.LUT P1, RZ, R6, 0x1, RZ, 0xc0, !PT ;  /* 0x0000000106ff7812 */ /* 0x002fe2000782c0ff */
[----:B------:R-:W1:Y:S02]  /*3910*/  SYNCS.PHASECHK.TRANS64.TRYWAIT P0, [UR8+0x170], R0 ;  /* 0x00017000ff0075a7 */ /* 0x000e640008001108 */
[----:B-12-4-:R-:W-:Y:S10]  /*3920*/  @!P0 BRA `(.L_x_68) ;  /* 0x0000004000548947 */ /* 0x016ff40003800000 */
.L_x_152:
[----:B------:R-:W-:Y:S01]  /*3930*/  IADD3 R10, PT, PT, R10, 0x1, RZ ;  /* 0x000000010a0a7810 */ /* 0x000fe20007ffe0ff */
[----:B------:R-:W-:Y:S06]  /*3940*/  BRA.U !UP3, `(.L_x_69) ;  /* 0x000000010b987547 */ /* 0x000fec000b800000 */
[----:B------:R-:W-:Y:S01]  /*3950*/  UPLOP3.LUT UP4, UPT, UPT, UPT, UPT, 0x40, 0x4 ;  /* 0x000000000004789c */ /* 0x000fe20003f8e870 */
[----:B------:R-:W-:Y:S01]  /*3960*/  UMOV UR15, UR10 ;  /* 0x0000000a000f7c82 */ /* 0x000fe20008000000 */
[----:B------:R-:W-:Y:S01]  /*3970*/  UMOV UR14, UR5 ;  /* 0x00000005000e7c82 */ /* 0x000fe20008000000 */
[----:B------:R-:W-:-:S08]  /*3980*/  UMOV UR13, UR16 ;  /* 0x00000010000d7c82 */ /* 0x000fd00008000000 */
.L_x_72:
[----:B------:R-:W-:Y:S02]  /*3990*/  UIADD3 UR15, UPT, UPT, UR15, 0x1, URZ ;  /* 0x000000010f0f7890 */ /* 0x000fe4000fffe0ff */
[----:B--2---:R-:W-:Y:S02]  /*39a0*/  ULEA UR7, UR13, UR6, 0x3 ;  /* 0x000000060d077291 */ /* 0x004fe4000f8e18ff */
[----:B------:R-:W-:Y:S01]  /*39b0*/  UISETP.NE.AND UP0, UPT, UR15, URZ, UPT ;  /* 0x000000ff0f00728c */ /* 0x000fe2000bf05270 */
[----:B----4-:R-:W-:Y:S10]  /*39c0*/  @P2 BRA `(.L_x_70) ;  /* 0x00000000000c2947 */ /* 0x010ff40003800000 */
[----:B-1----:R-:W-:Y:S04]  /*39d0*/  SHF.L.U32 R3, R8, 0x1f, RZ ;  /* 0x0000001f08037819 */ /* 0x002fe800000006ff */
[----:B------:R-:W1:Y:S02]  /*39e0*/  SYNCS.PHASECHK.TRANS64.TRYWAIT P0, [UR7], R3 ;  /* 0x00000003ff0075a7 */ /* 0x000e640008001107 */
[----:B-1----:R-:W-:Y:S05]  /*39f0*/  @!P0 BRA `(.L_x_71) ;  /* 0x0000004000388947 */ /* 0x002fea0003800000 */
.L_x_70:
[----:B------:R-:W-:Y:S01]  /*3a00*/  UISETP.NE.AND UP1, UPT, UR14, 0x1, UPT ;  /* 0x000000010e00788c */ /* 0x000fe2000bf25270 */
[----:B------:R-:W-:Y:S01]  /*3a10*/  PLOP3.LUT P2, PT, PT, PT, PT, 0x80, 0x8 ;  /* 0x000000000008781c */ /* 0x000fe20003f4f070 */
[----:B------:R-:W-:Y:S02]  /*3a20*/  UIADD3 UR16, UPT, UPT, UR13, 0x1, URZ ;  /* 0x000000010d107890 */ /* 0x000fe4000fffe0ff */
[----:B------:R-:W-:Y:S02]  /*3a30*/  ULEA UR24, UR13, UR18, 0x9 ;  /* 0x000000120d187291 */ /* 0x000fe4000f8e48ff */
[----:B------:R-:W-:Y:S01]  /*3a40*/  UISETP.NE.AND UP2, UPT, UR16, 0x11, UPT ;  /* 0x000000111000788c */ /* 0x000fe2000bf45270 */
[----:B------:R-:W-:Y:S01]  /*3a50*/  PLOP3.LUT P0, PT, PT, PT, UP1, 0x80, 0x8 ;  /* 0x000000000008781c */ /* 0x000fe20003f0f018 */
[----:B------:R-:W-:Y:S02]  /*3a60*/  ULEA UR26, UR13, UR11, 0x8 ;  /* 0x0000000b0d1a7291 */ /* 0x000fe4000f8e40ff */
[----:B------:R-:W-:Y:S02]  /*3a70*/  USEL UR12, URZ, 0x1, UP2 ;  /* 0x00000001ff0c7887 */ /* 0x000fe40009000000 */
[----:B------:R-:W-:Y:S02]  /*3a80*/  USEL UR16, UR16, URZ, UP2 ;  /* 0x000000ff10107287 */ /* 0x000fe40009000000 */
[----:B------:R-:W-:Y:S02]  /*3a90*/  UIADD3 UR30, UPT, UPT, UR24, 0x100, URZ ;  /* 0x00000100181e7890 */ /* 0x000fe4000fffe0ff */
[----:B------:R-:W-:Y:S01]  /*3aa0*/  @UP1 ULEA UR4, UR16, UR6, 0x3 ;  /* 0x0000000610041291 */ /* 0x000fe2000f8e18ff */
[----:B------:R-:W-:Y:S01]  /*3ab0*/  LOP3.LUT R8, R8, UR12, RZ, 0x3c, !PT ;  /* 0x0000000c08087c12 */ /* 0x000fe2000f8e3cff */
[----:B------:R-:W-:Y:S02]  /*3ac0*/  UIADD3 UR28, UPT, UPT, UR26, 0x2, URZ ;  /* 0x000000021a1c7890 */ /* 0x000fe4000fffe0ff */
[----:B------:R-:W-:Y:S01]  /*3ad0*/  UIADD3 UR7, UPT, UPT, UR7, 0x88, URZ ;  /* 0x0000008807077890 */ /* 0x000fe2000fffe0ff */
[----:B-1----:R-:W-:Y:S01]  /*3ae0*/  @P0 SHF.L.U32 R0, R8, 0x1f, RZ ;  /* 0x0000001f08000819 */ /* 0x002fe200000006ff */
[----:B------:R-:W-:Y:S01]  /*3af0*/  UMOV UR25, 0x40004040 ;  /* 0x4000404000197882 */ /* 0x000fe20000000000 */
[----:B------:R-:W-:Y:S01]  /*3b00*/  UMOV UR27, 0x80004020 ;  /* 0x80004020001b7882 */ /* 0x000fe20000000000 */
[----:B------:R-:W-:Y:S01]  /*3b10*/  UMOV UR31, 0x40004040 ;  /* 0x40004040001f7882 */ /* 0x000fe20000000000 */
[----:B------:R2:W4:Y:S01]  /*3b20*/  @P0 SYNCS.PHASECHK.TRANS64.TRYWAIT P2, [UR4], R0 ;  /* 0x00000000ff0005a7 */ /* 0x0005220008041104 */
[----:B------:R-:W-:Y:S01]  /*3b30*/  UIADD3 UR14, UPT, UPT, UR14, -0x1, URZ ;  /* 0xffffffff0e0e7890 */ /* 0x000fe2000fffe0ff */
[----:B------:R2:W-:Y:S01]  /*3b40*/  UTCQMMA gdesc[UR24], gdesc[UR26], tmem[UR9], tmem[UR22], idesc[UR23], UP4 ;  /* 0x00ff161a180075ea */ /* 0x0005e2000a000309 */
[----:B------:R-:W-:Y:S01]  /*3b50*/  UPLOP3.LUT UP4, UPT, UPT, UPT, UPT, 0x80, 0x8 ;  /* 0x000000000008789c */ /* 0x000fe20003f8f070 */
[----:B------:R-:W-:Y:S01]  /*3b60*/  UMOV UR29, 0x80004020 ;  /* 0x80004020001d7882 */ /* 0x000fe20000000000 */
[----:B------:R-:W-:Y:S01]  /*3b70*/  UMOV UR13, UR16 ;  /* 0x00000010000d7c82 */ /* 0x000fe20008000000 */
[----:B------:R2:W-:Y:S01]  /*3b80*/  UTCQMMA gdesc[UR30], gdesc[UR28], tmem[UR9], tmem[UR20], idesc[UR21], UPT ;  /* 0x00ff141c1e0075ea */ /* 0x0005e2000b800309 */
[----:B------:R2:W-:Y:S01]  /*3b90*/  UTCBAR [UR7], URZ ;  /* 0x000000ff070073e9 */ /* 0x0005e200080000ff */
[----:B------:R-:W-:Y:S06]  /*3ba0*/  BRA.U UP0, `(.L_x_72) ;  /* 0xfffffffd00787547 */ /* 0x000fec000b83ffff */
.L_x_69:
[----:B------:R-:W-:Y:S01]  /*3bb0*/  UIADD3 UR17, UPT, UPT, UR17, 0x1, URZ ;  /* 0x0000000111117890 */ /* 0x000fe2000fffe0ff */
[C---:B------:R-:W-:Y:S01]  /*3bc0*/  ISETP.NE.AND P0, PT, R10.reuse, 0x2, PT ;  /* 0x000000020a00780c */ /* 0x040fe20003f05270 */
[----:B------:R-:W-:Y:S02]  /*3bd0*/  UIADD3 UR8, UPT, UPT, UR8, 0x150, URZ ;  /* 0x0000015008087890 */ /* 0x000fe4000fffe0ff */
[----:B------:R-:W-:Y:S01]  /*3be0*/  UISETP.NE.AND UP0, UPT, UR17, 0x4, UPT ;  /* 0x000000041100788c */ /* 0x000fe2000bf05270 */
[----:B-12---:R-:W-:Y:S02]  /*3bf0*/  SEL R0, RZ, 0x1, P0 ;  /* 0x00000001ff007807 */ /* 0x006fe40000000000 */
[----:B------:R-:W-:Y:S01]  /*3c00*/  SEL R10, R10, RZ, P0 ;  /* 0x000000ff0a0a7207 */ /* 0x000fe20000000000 */
[----:B------:R-:W-:Y:S01]  /*3c10*/  USEL UR4, URZ, 0x1, UP0 ;  /* 0x00000001ff047887 */ /* 0x000fe20008000000 */
[----:B------:R-:W-:Y:S01]  /*3c20*/  LOP3.LUT R9, R9, R0, RZ, 0x3c, !PT ;  /* 0x0000000009097212 */ /* 0x000fe200078e3cff */
[----:B------:R-:W-:Y:S01]  /*3c30*/  USEL UR17, UR17, URZ, UP0 ;  /* 0x000000ff11117287 */ /* 0x000fe20008000000 */
[----:B------:R1:W-:Y:S03]  /*3c40*/  UTCBAR [UR8], URZ ;  /* 0x000000ff080073e9 */ /* 0x0003e600080000ff */
[----:B------:R-:W-:Y:S01]  /*3c50*/  LOP3.LUT R11, R11, UR4, RZ, 0x3c, !PT ;  /* 0x000000040b0b7c12 */ /* 0x000fe2000f8e3cff */
[----:B------:R-:W-:Y:S07]  /*3c60*/  @P1 BRA `(.L_x_73) ;  /* 0xfffffff800c81947 */ /* 0x000fee000383ffff */
[----:B------:R-:W2:Y:S01]  /*3c70*/  S2UR UR4, SR_CgaCtaId ;  /* 0x00000000000479c3 */ /* 0x000ea20000008800 */
[----:B------:R-:W-:Y:S01]  /*3c80*/  ELECT P0, URZ, PT ;  /* 0x0000000000ff782f */ /* 0x000fe20003800000 */
[----:B------:R-:W-:Y:S01]  /*3c90*/  IMAD.MOV.U32 R0, RZ, RZ, 0x1 ;  /* 0x00000001ff007424 */ /* 0x000fe200078e00ff */
[----:B------:R-:W-:Y:S01]  /*3ca0*/  UIADD3 UR6, UPT, UPT, UR6, 0x170, URZ ;  /* 0x0000017006067890 */ /* 0x000fe2000fffe0ff */
[----:B------:R-:W-:Y:S01]  /*3cb0*/  SHF.L.U32 R3, R11, 0x1f, RZ ;  /* 0x0000001f0b037819 */ /* 0x000fe200000006ff */
[----:B------:R-:W-:-:S03]  /*3cc0*/  UMOV UR5, 0x40 ;  /* 0x0000004000057882 */ /* 0x000fc60000000000 */
[----:B------:R-:W-:Y:S01]  /*3cd0*/  UVIRTCOUNT.DEALLOC.SMPOOL 0x80 ;  /* 0x000000800000784c */ /* 0x000fe20000000000 */
[----:B--2---:R-:W-:Y:S02]  /*3ce0*/  ULEA UR4, UR4, UR5, 0x18 ;  /* 0x0000000504047291 */ /* 0x004fe4000f8ec0ff */
[----:B------:R-:W-:-:S07]  /*3cf0*/  ULEA UR5, UR17, UR6, 0x3 ;  /* 0x0000000611057291 */ /* 0x000fce000f8e18ff */
[----:B------:R2:W-:Y:S02]  /*3d00*/  @P0 STS.U8 [UR4+0x1c], R0 ;  /* 0x00001c00ff000988 */ /* 0x0005e40008000004 */
[----:B------:R-:W3:Y:S02]  /*3d10*/  SYNCS.PHASECHK.TRANS64.TRYWAIT P0, [UR5], R3 ;  /* 0x00000003ff0075a7 */ /* 0x000ee40008001105 */
[----:B--23--:R-:W-:Y:S05]  /*3d20*/  @!P0 BRA `(.L_x_74) ;  /* 0x0000003c00848947 */ /* 0x00cfea0003800000 */
.L_x_155:
[----:B------:R-:W-:-:S04]  /*3d30*/  UIADD3 UR7, UPT, UPT, UR17, 0x1, URZ ;  /* 0x0000000111077890 */ /* 0x000fc8000fffe0ff */
[----:B------:R-:W-:-:S04]  /*3d40*/  UISETP.NE.AND UP0, UPT, UR7, 0x4, UPT ;  /* 0x000000040700788c */ /* 0x000fc8000bf05270 */
[----:B-1----:R-:W-:Y:S02]  /*3d50*/  USEL UR8, URZ, 0x1, UP0 ;  /* 0x00000001ff087887 */ /* 0x002fe40008000000 */
[----:B------:R-:W-:-:S04]  /*3d60*/  USEL UR7, UR7, URZ, UP0 ;  /* 0x000000ff07077287 */ /* 0x000fc80008000000 */
[----:B------:R-:W-:Y:S01]  /*3d70*/  ULEA UR5, UR7, UR6, 0x3 ;  /* 0x0000000607057291 */ /* 0x000fe2000f8e18ff */
[----:B------:R-:W-:-:S04]  /*3d80*/  LOP3.LUT R2, R11, UR8, RZ, 0x3c, !PT ;  /* 0x000000080b027c12 */ /* 0x000fc8000f8e3cff */
[----:B--2---:R-:W-:-:S04]  /*3d90*/  SHF.L.U32 R3, R2, 0x1f, RZ ;  /* 0x0000001f02037819 */ /* 0x004fc800000006ff */
[----:B------:R-:W1:Y:S02]  /*3da0*/  SYNCS.PHASECHK.TRANS64.TRYWAIT P0, [UR5], R3 ;  /* 0x00000003ff0075a7 */ /* 0x000e640008001105 */
[----:B-1----:R-:W-:Y:S05]  /*3db0*/  @!P0 BRA `(.L_x_75) ;  /* 0x0000003c00788947 */ /* 0x002fea0003800000 */
.L_x_157:
        /* <DEDUP_REMOVED lines=9> */
.L_x_159:
[----:B------:R-:W-:-:S04]  /*3e50*/  UIADD3 UR7, UPT, UPT, UR7, 0x1, URZ ;  /* 0x0000000107077890 */ /* 0x000fc8000fffe0ff */
[----:B------:R-:W-:-:S04]  /*3e60*/  UISETP.NE.AND UP0, UPT, UR7, 0x4, UPT ;  /* 0x000000040700788c */ /* 0x000fc8000bf05270 */
[----:B------:R-:W-:Y:S02]  /*3e70*/  USEL UR5, URZ, 0x1, UP0 ;  /* 0x00000001ff057887 */ /* 0x000fe40008000000 */
[----:B------:R-:W-:-:S04]  /*3e80*/  USEL UR7, UR7, URZ, UP0 ;  /* 0x000000ff07077287 */ /* 0x000fc80008000000 */
[----:B------:R-:W-:Y:S01]  /*3e90*/  ULEA UR7, UR7, UR6, 0x3 ;  /* 0x0000000607077291 */ /* 0x000fe2000f8e18ff */
[----:B-1----:R-:W-:-:S04]  /*3ea0*/  LOP3.LUT R3, R2, UR5, RZ, 0x3c, !PT ;  /* 0x0000000502037c12 */ /* 0x002fc8000f8e3cff */
[----:B------:R-:W-:-:S04]  /*3eb0*/  SHF.L.U32 R3, R3, 0x1f, RZ ;  /* 0x0000001f03037819 */ /* 0x000fc800000006ff */
[----:B------:R-:W1:Y:S02]  /*3ec0*/  SYNCS.PHASECHK.TRANS64.TRYWAIT P0, [UR7], R3 ;  /* 0x00000003ff0075a7 */ /* 0x000e640008001107 */
[----:B-1----:R-:W-:Y:S05]  /*3ed0*/  @!P0 BRA `(.L_x_77) ;  /* 0x0000003c00608947 */ /* 0x002fea0003800000 */
.L_x_161:
[----:B------:R-:W-:Y:S01]  /*3ee0*/  NOP ;  /* 0x0000000000007918 */ /* 0x000fe20000000000 */
[----:B-1----:R-:W1:Y:S01]  /*3ef0*/  LDS R0, [UR4+0x14] ;  /* 0x00001404ff007984 */ /* 0x002e620008000800 */
[----:B------:R-:W-:Y:S01]  /*3f00*/  ULOP3.LUT UR6, UR19, 0xffff, URZ, 0xc0, !UPT ;  /* 0x0000ffff13067892 */ /* 0x000fe2000f8ec0ff */
[----:B------:R-:W-:Y:S01]  /*3f10*/  UMOV UR8, 0xffff ;  /* 0x0000ffff00087882 */ /* 0x000fe20000000000 */
[----:B------:R-:W-:Y:S02]  /*3f20*/  UMOV UR5, 0x1 ;  /* 0x0000000100057882 */ /* 0x000fe40000000000 */
[----:B------:R-:W-:-:S04]  /*3f30*/  USHF.R.U32.HI UR6, URZ, 0x5, UR6 ;  /* 0x00000005ff067899 */ /* 0x000fc80008011606 */
[----:B------:R-:W-:Y:S02]  /*3f40*/  USHF.L.U32 UR8, UR8, UR6, URZ ;  /* 0x0000000608087299 */ /* 0x000fe400080006ff */
[----:B------:R-:W-:-:S04]  /*3f50*/  USHF.L.U32 UR5, UR5, UR6, URZ ;  /* 0x0000000605057299 */ /* 0x000fc800080006ff */
[----:B-1----:R-:W-:-:S04]  /*3f60*/  LOP3.LUT R0, R0, UR8, RZ, 0xc0, !PT ;  /* 0x0000000800007c12 */ /* 0x002fc8000f8ec0ff */
[----:B------:R-:W-:-:S13]  /*3f70*/  ISETP.NE.AND P0, PT, R0, UR8, PT ;  /* 0x0000000800007c0c */ /* 0x000fda000bf05270 */
[----:B------:R-:W-:Y:S05]  /*3f80*/  @P0 BRA `(.L_x_78) ;  /* 0x0000000000580947 */ /* 0x000fea0003800000 */
[----:B------:R-:W1:Y:S02]  /*3f90*/  LDS R0, [UR4+0x18] ;  /* 0x00001804ff007984 */ /* 0x000e640008000800 */
[----:B-1----:R-:W-:-:S04]  /*3fa0*/  LOP3.LUT R0, R0, UR5, RZ, 0xc0, !PT ;  /* 0x0000000500007c12 */ /* 0x002fc8000f8ec0ff */
[----:B------:R-:W-:-:S13]  /*3fb0*/  ISETP.NE.AND P0, PT, R0, UR5, PT ;  /* 0x0000000500007c0c */ /* 0x000fda000bf05270 */
[----:B------:R-:W-:Y:S05]  /*3fc0*/  @P0 BRA `(.L_x_79) ;  /* 0x00000000003c0947 */ /* 0x000fea0003800000 */
[----:B------:R-:W1:Y:S01]  /*3fd0*/  S2R R2, SR_LANEID ;  /* 0x0000000000027919 */ /* 0x000e620000000000 */
[----:B------:R-:W-:Y:S01]  /*3fe0*/  ULOP3.LUT UR8, URZ, UR8, URZ, 0x33, !UPT ;  /* 0x00000008ff087292 */ /* 0x000fe2000f8e33ff */
[----:B------:R-:W-:Y:S01]  /*3ff0*/  LOP3.LUT R4, RZ, UR5, RZ, 0x33, !PT ;  /* 0x00000005ff047c12 */ /* 0x000fe2000f8e33ff */
[----:B------:R-:W-:Y:S02]  /*4000*/  VOTEU.ANY UR7, UPT, PT ;  /* 0x0000000000077886 */ /* 0x000fe400038e0100 */
[----:B------:R-:W-:Y:S01]  /*4010*/  UFLO.U32 UR7, UR7 ;  /* 0x00000007000772bd */ /* 0x000fe200080e0000 */
[----:B------:R-:W2:Y:S01]  /*4020*/  REDUX UR5, R4 ;  /* 0x00000000040573c4 */ /* 0x000ea20000000000 */
[----:B------:R-:W-:-:S06]  /*4030*/  IMAD.U32 R0, RZ, RZ, UR8 ;  /* 0x00000008ff007e24 */ /* 0x000fcc000f8e00ff */
[----:B------:R3:W-:Y:S01]  /*4040*/  UTCATOMSWS.AND URZ, UR8 ;  /* 0x0000000800ff79e3 */ /* 0x0007e20008000000 */
[----:B------:R-:W4:Y:S01]  /*4050*/  REDUX UR6, R0 ;  /* 0x00000000000673c4 */ /* 0x000f220000000000 */
[----:B-1----:R-:W-:Y:S01]  /*4060*/  ISETP.EQ.U32.AND P0, PT, R2, UR7, PT ;  /* 0x0000000702007c0c */ /* 0x002fe2000bf02070 */
[----:B--2---:R-:W-:Y:S01]  /*4070*/  IMAD.U32 R2, RZ, RZ, UR5 ;  /* 0x00000005ff027e24 */ /* 0x004fe2000f8e00ff */
[----:B----4-:R-:W-:-:S11]  /*4080*/  MOV R3, UR6 ;  /* 0x0000000600037c02 */ /* 0x010fd60008000f00 */
[----:B------:R3:W-:Y:S04]  /*4090*/  @P0 ATOMS.AND RZ, [UR4+0x14], R3 ;  /* 0x00001403ffff098c */ /* 0x0007e8000a800004 */
[----:B------:R3:W-:Y:S01]  /*40a0*/  @P0 ATOMS.AND RZ, [UR4+0x18], R2 ;  /* 0x00001802ffff098c */ /* 0x0007e2000a800004 */
[----:B------:R-:W-:Y:S05]  /*40b0*/  BRA `(.L_x_80) ;  /* 0x0000000000147947 */ /* 0x000fea0003800000 */
.L_x_79:
[----:B------:R-:W-:Y:S02]  /*40c0*/  MOV R2, 0x40e0 ;  /* 0x000040e000027802 */ /* 0x000fe40000000f00 */
[----:B----45:R-:W-:Y:S05]  /*40d0*/  CALL.REL.NOINC `($__internal_0_$__cuda_sm10x_tcgen05_guardrail_trap_col_being_dealloced_not_returned_by_alloc) ;  /* 0x0000003c007c7944 */ /* 0x030fea0003c00000 */
[----:B------:R-:W-:Y:S05]  /*40e0*/  BRA `(.L_x_80) ;  /* 0x0000000000087947 */ /* 0x000fea0003800000 */
.L_x_78:
[----:B------:R-:W-:Y:S02]  /*40f0*/  MOV R2, 0x4110 ;  /* 0x0000411000027802 */ /* 0x000fe40000000f00 */
[----:B----45:R-:W-:Y:S05]  /*4100*/  CALL.REL.NOINC `($__internal_2_$__cuda_sm10x_tcgen05_guardrail_trap_unallocated_columns_being_dealloced) ;  /* 0x0000003c00887944 */ /* 0x030fea0003c00000 */
.L_x_80:
[----:B------:R-:W-:Y:S01]  /*4110*/  NOP ;  /* 0x0000000000007918 */ /* 0x000fe20000000000 */
[----:B---3--:R-:W-:Y:S05]  /*4120*/  EXIT ;  /* 0x000000000000794d */ /* 0x008fea0003800000 */
.L_x_62:
[----:B------:R-:W-:-:S09]  /*4130*/  UISETP.NE.OR UP2, UPT, UR8, 0x3, !UP2 ;  /* 0x000000030800788c */ /* 0x000fd2000d745670 */
[----:B------:R-:W-:Y:S05]  /*4140*/  BRA.U UP2, `(.L_x_81) ;  /* 0x0000000902c87547 */ /* 0x000fea000b800000 */
[----:B------:R-:W1:Y:S01]  /*4150*/  LDCU.64 UR6, c[0x0][0x888] ;  /* 0x00011100ff0677ac */ /* 0x000e620008000a00 */
[----:B------:R-:W2:Y:S01]  /*4160*/  LDC R0, c[0x0][0xb30] ;  /* 0x0002cc00ff007b82 */ /* 0x000ea20000000800 */
[----:B------:R-:W-:Y:S01]  /*4170*/  IMAD.MOV.U32 R30, RZ, RZ, 0x1 ;  /* 0x00000001ff1e7424 */ /* 0x000fe200078e00ff */
[----:B------:R-:W-:Y:S01]  /*4180*/  CS2R R28, SRZ ;  /* 0x00000000001c7805 */ /* 0x000fe2000001ff00 */
[----:B------:R-:W4:Y:S01]  /*4190*/  LDCU.64 UR4, c[0x0][0x890] ;  /* 0x00011200ff0477ac */ /* 0x000f220008000a00 */
[----:B------:R-:W-:Y:S01]  /*41a0*/  IMAD.MOV.U32 R25, RZ, RZ, 0x2000 ;  /* 0x00002000ff197424 */ /* 0x000fe200078e00ff */
[----:B------:R-:W-:-:S03]  /*41b0*/  UMOV UR8, 0x400 ;  /* 0x0000040000087882 */ /* 0x000fc60000000000 */
[----:B------:R-:W3:Y:S01]  /*41c0*/  LDC R19, c[0x0][0x370] ;  /* 0x0000dc00ff137b82 */ /* 0x000ee20000000800 */
[----:B------:R-:W-:-:S07]  /*41d0*/  UPLOP3.LUT UP1, UPT, UPT, UPT, UPT, 0x40, 0x4 ;  /* 0x000000000004789c */ /* 0x000fce0003f2e870 */
[----:B------:R-:W3:Y:S01]  /*41e0*/  LDC R2, c[0x0][0xb0c] ;  /* 0x0002c300ff027b82 */ /* 0x000ee20000000800 */
[----:B-1----:R-:W-:Y:S02]  /*41f0*/  UISETP.NE.U32.AND UP2, UPT, UR6, URZ, UPT ;  /* 0x000000ff0600728c */ /* 0x002fe4000bf45070 */
[----:B------:R-:W-:Y:S02]  /*4200*/  ULEA UR6, UR37, UR8, 0x18 ;  /* 0x0000000825067291 */ /* 0x000fe4000f8ec0ff */
[----:B------:R-:W-:Y:S02]  /*4210*/  UISETP.NE.AND.EX UP2, UPT, UR7, URZ, UPT, UP2 ;  /* 0x000000ff0700728c */ /* 0x000fe4000bf45320 */
[----:B------:R-:W-:Y:S01]  /*4220*/  UIADD3 UR7, UPT, UPT, UR6, 0x110, URZ ;  /* 0x0000011006077890 */ /* 0x000fe2000fffe0ff */
[----:B------:R-:W1:Y:S01]  /*4230*/  LDC R18, c[0x0][0xb20] ;  /* 0x0002c800ff127b82 */ /* 0x000e620000000800 */
[----:B----4-:R-:W-:Y:S01]  /*4240*/  UISETP.NE.U32.AND UP3, UPT, UR4, URZ, UPT ;  /* 0x000000ff0400728c */ /* 0x010fe2000bf65070 */
[----:B--2---:R-:W-:Y:S01]  /*4250*/  ISETP.NE.AND P1, PT, R0, 0x1, PT ;  /* 0x000000010000780c */ /* 0x004fe20003f25270 */
[----:B------:R-:W-:-:S02]  /*4260*/  UPRMT UR37, UR37, 0x654, UR7 ;  /* 0x0000065425257896 */ /* 0x000fc40008000007 */
[----:B------:R-:W-:-:S03]  /*4270*/  UISETP.NE.AND.EX UP3, UPT, UR5, URZ, UPT, UP3 ;  /* 0x000000ff0500728c */ /* 0x000fc6000bf65330 */
[----:B------:R-:W2:Y:S08]  /*4280*/  LDC.64 R32, c[0x0][0x348] ;  /* 0x0000d200ff207b82 */ /* 0x000eb00000000a00 */
[----:B------:R-:W4:Y:S08]  /*4290*/  LDC.64 R16, c[0x0][0xb10] ;  /* 0x0002c400ff107b82 */ /* 0x000f300000000a00 */
[----:B------:R-:W1:Y:S08]  /*42a0*/  LDC.64 R6, c[0x0][0xb18] ;  /* 0x0002c600ff067b82 */ /* 0x000e700000000a00 */
[----:B------:R-:W1:Y:S08]  /*42b0*/  LDC.64 R4, c[0x0][0xb28] ;  /* 0x0002ca00ff047b82 */ /* 0x000e700000000a00 */
[----:B---3--:R-:W1:Y:S02]  /*42c0*/  LDC R24, c[0x0][0x374] ;  /* 0x0000dd00ff187b82 */ /* 0x008e640000000800 */
.L_x_89:
[C---:B------:R-:W-:Y:S02]  /*42d0*/  LEA R0, R29.reuse, UR6, 0x3 ;  /* 0x000000061d007c11 */ /* 0x040fe4000f8e18ff */
[----:B------:R-:W-:Y:S02]  /*42e0*/  SHF.L.U32 R3, R28, 0x1f, RZ ;  /* 0x0000001f1c037819 */ /* 0x000fe400000006ff */
[----:B------:R-:W-:Y:S02]  /*42f0*/  LEA R20, R29, UR6, 0x4 ;  /* 0x000000061d147c11 */ /* 0x000fe4000f8e20ff */
[----:B---3--:R-:W3:Y:S02]  /*4300*/  SYNCS.PHASECHK.TRANS64.TRYWAIT P0, [R0+URZ+0x130], R3 ;  /* 0x00013003000075a7 */ /* 0x008ee400080011ff */
[----:B---3--:R-:W-:Y:S05]  /*4310*/  @!P0 BRA `(.L_x_82) ;  /* 0x0000003800688947 */ /* 0x008fea0003800000 */
.L_x_162:
[----:B------:R-:W-:Y:S01]  /*4320*/  ISETP.GE.AND P0, PT, R72, 0x1, PT ;  /* 0x000000014800780c */ /* 0x000fe20003f06270 */
[----:B------:R-:W1:Y:S01]  /*4330*/  LDS.128 R20, [R20+0x1c0] ;  /* 0x0001c00014147984 */ /* 0x000e620000000c00 */
[----:B------:R-:W-:Y:S01]  /*4340*/  ISETP.NE.U32.AND P4, PT, RZ, UR4, PT ;  /* 0x00000004ff007c0c */ /* 0x000fe2000bf85070 */
[----:B---3--:R-:W-:Y:S01]  /*4350*/  VIADD R0, R0, 0x140 ;  /* 0x0000014000007836 */ /* 0x008fe20000000000 */
[----:B------:R-:W-:Y:S02]  /*4360*/  SHF.L.U32 R26, R30, 0x1f, RZ ;  /* 0x0000001f1e1a7819 */ /* 0x000fe400000006ff */
[----:B------:R-:W-:Y:S02]  /*4370*/  ISETP.NE.AND.EX P4, PT, RZ, UR5, PT, P4 ;  /* 0x00000005ff007c0c */ /* 0x000fe4000bf85340 */
[----:B------:R-:W-:Y:S01]  /*4380*/  PRMT R0, RZ, 0x654, R0 ;  /* 0x00000654ff007816 */ /* 0x000fe20000000000 */
[----:B------:R-:W-:Y:S01]  /*4390*/  @!PT LDS RZ, [RZ] ;  /* 0x00000000fffff984 */ /* 0x000fe20000000800 */
[----:B------:R-:W-:Y:S01]  /*43a0*/  @!PT LDS RZ, [RZ] ;  /* 0x00000000fffff984 */ /* 0x000fe20000000800 */
[----:B------:R-:W-:Y:S01]  /*43b0*/  @!PT LDS RZ, [RZ] ;  /* 0x00000000fffff984 */ /* 0x000fe20000000800 */
[----:B------:R-:W-:Y:S01]  /*43c0*/  @!PT LDS RZ, [RZ] ;  /* 0x00000000fffff984 */ /* 0x000fe20000000800 */
[----:B------:R3:W-:Y:S06]  /*43d0*/  MEMBAR.ALL.CTA ;  /* 0x0000000000007992 */ /* 0x0007ec0000008000 */
[----:B---3--:R-:W3:Y:S02]  /*43e0*/  FENCE.VIEW.ASYNC.S ;  /* 0x00000000000073c6 */ /* 0x008ee40000000000 */
[----:B---3--:R3:W-:Y:S01]  /*43f0*/  SYNCS.ARRIVE.TRANS64.RED.A1T0 RZ, [R0+URZ], RZ ;  /* 0x000000ff00ff79a7 */ /* 0x0087e200081004ff */
[----:B-1----:R-:W-:Y:S11]  /*4400*/  LOP3.LUT P3, RZ, R22, 0x1, RZ, 0xc0, !PT ;  /* 0x0000000116ff7812 */ /* 0x002ff6000786c0ff */
[----:B------:R-:W-:Y:S02]  /*4410*/  @!UPT UIADD3 URZ, UPT, UPT, URZ, URZ, URZ ;  /* 0x000000fffffff290 */ /* 0x000fe4000fffe0ff */
[----:B------:R-:W-:Y:S02]  /*4420*/  @P3 MOV R13, R20 ;  /* 0x00000014000d3202 */ /* 0x000fe40000000f00 */
[----:B------:R-:W-:Y:S01]  /*4430*/  @P3 LOP3.LUT R8, R21, 0xffff, RZ, 0xc0, !PT ;  /* 0x0000ffff15083812 */ /* 0x000fe200078ec0ff */
[----:B---3--:R-:W-:Y:S06]  /*4440*/  @!P0 BRA `(.L_x_83) ;  /* 0x0000000000a48947 */ /* 0x008fec0003800000 */
[----:B------:R-:W-:Y:S01]  /*4450*/  IMAD.HI.U32 R31, R24, R7, RZ ;  /* 0x00000007181f7227 */ /* 0x000fe200078e00ff */
[----:B------:R-:W-:Y:S02]  /*4460*/  ISETP.NE.AND P0, PT, R6, 0x1, PT ;  /* 0x000000010600780c */ /* 0x000fe40003f05270 */
[----:B------:R-:W-:Y:S01]  /*4470*/  ISETP.NE.AND P2, PT, R72, 0x1, PT ;  /* 0x000000014800780c */ /* 0x000fe20003f45270 */
[----:B----4-:R-:W-:Y:S01]  /*4480*/  IMAD.HI.U32 R34, R19, R16, RZ ;  /* 0x0000001013227227 */ /* 0x010fe200078e00ff */
[----:B------:R-:W-:Y:S02]  /*4490*/  SHF.R.U32.HI R31, RZ, R18, R31 ;  /* 0x00000012ff1f7219 */ /* 0x000fe4000001161f */
[----:B------:R-:W-:Y:S01]  /*44a0*/  ISETP.NE.AND P5, PT, R2, 0x1, PT ;  /* 0x000000010200780c */ /* 0x000fe20003fa5270 */
[----:B------:R-:W-:Y:S01]  /*44b0*/  IMAD.HI.U32 R36, R13, R16, RZ ;  /* 0x000000100d247227 */ /* 0x000fe200078e00ff */
[----:B------:R-:W-:Y:S02]  /*44c0*/  SHF.R.U32.HI R34, RZ, R17, R34 ;  /* 0x00000011ff227219 */ /* 0x000fe40000011622 */
[----:B------:R-:W-:Y:S01]  /*44d0*/  SEL R3, R24, R31, !P0 ;  /* 0x0000001f18037207 */ /* 0x000fe20004000000 */
[C---:B------:R-:W-:Y:S01]  /*44e0*/  IMAD.HI.U32 R31, R8.reuse, R7, RZ ;  /* 0x00000007081f7227 */ /* 0x040fe200078e00ff */
[----:B------:R-:W-:Y:S02]  /*44f0*/  SEL R11, R19, R34, !P5 ;  /* 0x00000022130b7207 */ /* 0x000fe40006800000 */
[----:B------:R-:W-:Y:S01]  /*4500*/  SHF.R.U32.HI R36, RZ, R17, R36 ;  /* 0x00000011ff247219 */ /* 0x000fe20000011624 */
[----:B------:R-:W-:Y:S01]  /*4510*/  IMAD.HI.U32 R38, R3, R4, RZ ;  /* 0x0000000403267227 */ /* 0x000fe200078e00ff */
[----:B------:R-:W-:Y:S03]  /*4520*/  SHF.R.U32.HI R31, RZ, R18, R31 ;  /* 0x00000012ff1f7219 */ /* 0x000fe6000001161f */
[----:B------:R-:W-:Y:S01]  /*4530*/  IMAD.HI.U32 R34, R11, R4, RZ ;  /* 0x000000040b227227 */ /* 0x000fe200078e00ff */
[----:B------:R-:W-:Y:S02]  /*4540*/  @P2 SHF.R.U32.HI R3, RZ, R5, R38 ;  /* 0x00000005ff032219 */ /* 0x000fe40000011626 */
[----:B------:R-:W-:Y:S02]  /*4550*/  SEL R9, R8, R31, !P0 ;  /* 0x0000001f08097207 */ /* 0x000fe40004000000 */
[----:B------:R-:W-:Y:S01]  /*4560*/  @P2 SHF.R.U32.HI R11, RZ, R5, R34 ;  /* 0x00000005ff0b2219 */ /* 0x000fe20000011622 */
[C---:B------:R-:W-:Y:S01]  /*4570*/  IMAD R10, R72.reuse, R3, RZ ;  /* 0x00000003480a7224 */ /* 0x040fe200078e02ff */
[----:B------:R-:W-:Y:S01]  /*4580*/  SEL R3, R13, R36, !P5 ;  /* 0x000000240d037207 */ /* 0x000fe20006800000 */
[C---:B------:R-:W-:Y:S03]  /*4590*/  IMAD.HI.U32 R14, R9.reuse, R4, RZ ;  /* 0x00000004090e7227 */ /* 0x040fe600078e00ff */
[----:B------:R-:W-:Y:S01]  /*45a0*/  ISETP.GE.AND P0, PT, R9, R10, PT ;  /* 0x0000000a0900720c */ /* 0x000fe20003f06270 */
[C---:B------:R-:W-:Y:S01]  /*45b0*/  IMAD R12, R72.reuse, R11, RZ ;  /* 0x0000000b480c7224 */ /* 0x040fe200078e02ff */
[-C--:B------:R-:W-:Y:S04]  /*45c0*/  SHF.R.U32.HI R14, RZ, R5.reuse, R14 ;  /* 0x00000005ff0e7219 */ /* 0x080fe8000001160e */
[----:B------:R-:W-:Y:S02]  /*45d0*/  ISETP.GE.OR P0, PT, R3, R12, P0 ;  /* 0x0000000c0300720c */ /* 0x000fe40000706670 */
[----:B------:R-:W-:Y:S05]  /*45e0*/  SEL R15, R9, R14, !P2 ;  /* 0x0000000e090f7207 */ /* 0x000fea0005000000 */
[----:B------:R-:W-:Y:S04]  /*45f0*/  IMAD.MOV R14, RZ, RZ, -R15 ;  /* 0x000000ffff0e7224 */ /* 0x000fe800078e0a0f */
[----:B------:R-:W-:Y:S02]  /*4600*/  IMAD R14, R72, R14, R9 ;  /* 0x0000000e480e7224 */ /* 0x000fe400078e0209 */
[C---:B------:R-:W-:Y:S05]  /*4610*/  @!P0 IMAD.HI.U32 R10, R3.reuse, R4, RZ ;  /* 0x00000004030a8227 */ /* 0x040fea00078e00ff */
[----:B------:R-:W-:Y:S04]  /*4620*/  @!P0 SHF.R.U32.HI R10, RZ, R5, R10 ;  /* 0x00000005ff0a8219 */ /* 0x000fe8000001160a */
[----:B------:R-:W-:Y:S01]  /*4630*/  @!P0 SEL R0, R3, R10, !P2 ;  /* 0x0000000a03008207 */ /* 0x000fe20005000000 */
[----:B------:R-:W-:Y:S03]  /*4640*/  IMAD.MOV R10, RZ, RZ, -R3 ;  /* 0x000000ffff0a7224 */ /* 0x000fe600078e0a03 */
[----:B------:R-:W-:Y:S01]  /*4650*/  @!P0 IADD3 R15, PT, PT, R15, -R0, RZ ;  /* 0x800000000f0f8210 */ /* 0x000fe20007ffe0ff */
[----:B------:R-:W-:Y:S01]  /*4660*/  @!P0 IMAD R0, R11, R14, R0 ;  /* 0x0000000e0b008224 */ /* 0x000fe200078e0200 */
[----:B------:R-:W-:Y:S01]  /*4670*/  IADD3 R11, PT, PT, -R9, RZ, RZ ;  /* 0x000000ff090b7210 */ /* 0x000fe20007ffe1ff */
[----:B------:R-:W-:Y:S02]  /*4680*/  IMAD R13, R2, R10, R13 ;  /* 0x0000000a020d7224 */ /* 0x000fe400078e020d */
[----:B------:R-:W-:Y:S02]  /*4690*/  @!P0 IMAD R9, R15, R72, R3 ;  /* 0x000000480f098224 */ /* 0x000fe400078e0203 */
[----:B------:R-:W-:Y:S02]  /*46a0*/  @!P0 IMAD.MOV.U32 R3, RZ, RZ, R0 ;  /* 0x000000ffff038224 */ /* 0x000fe400078e0000 */
[----:B------:R-:W-:Y:S02]  /*46b0*/  IMAD R8, R6, R11, R8 ;  /* 0x0000000b06087224 */ /* 0x000fe400078e0208 */
[----:B------:R-:W-:Y:S02]  /*46c0*/  IMAD R13, R3, R2, R13 ;  /* 0x00000002030d7224 */ /* 0x000fe400078e020d */
[----:B------:R-:W-:Y:S02]  /*46d0*/  IMAD R8, R9, R6, R8 ;  /* 0x0000000609087224 */ /* 0x000fe400078e0208 */
.L_x_83:
[----:B------:R-:W-:Y:S05]  /*46e0*/  BRA.U UP1, `(.L_x_84) ;  /* 0x0000000101107547 */ /* 0x000fea000b800000 */
[----:B------:R-:W-:Y:S04]  /*46f0*/  MOV R0, UR13 ;  /* 0x0000000d00007c02 */ /* 0x000fe80008000f00 */
[----:B------:R-:W-:Y:S04]  /*4700*/  SHF.L.U32 R3, R0, 0x1f, RZ ;  /* 0x0000001f00037819 */ /* 0x000fe800000006ff */
[----:B------:R-:W1:Y:S02]  /*4710*/  SYNCS.PHASECHK.TRANS64.TRYWAIT P0, [UR6+0x128], R3 ;  /* 0x00012803ff0075a7 */ /* 0x000e640008001106 */
[----:B-1----:R-:W-:Y:S05]  /*4720*/  @!P0 BRA `(.L_x_85) ;  /* 0x0000003400788947 */ /* 0x002fea0003800000 */
.L_x_84:
[----:B------:R-:W-:Y:S05]  /*4730*/  BRA.U !UP3, `(.L_x_86) ;  /* 0x000000010b347547 */ /* 0x000fea000b800000 */
[----:B------:R-:W-:Y:S01]  /*4740*/  UPLOP3.LUT UP0, UPT, UPT, UPT, UP2, 0x80, 0x8 ;  /* 0x000000000008789c */ /* 0x000fe20003f0f020 */
[----:B-1----:R-:W-:Y:S02]  /*4750*/  HFMA2 R0, -RZ, RZ, 0, 5.9604644775390625e-08 ;  /* 0x00000001ff007431 */ /* 0x002fe400000001ff */
[----:B------:R-:W-:Y:S03]  /*4760*/  IMAD.MOV.U32 R164, RZ, RZ, 0x1 ;  /* 0x00000001ffa47424 */ /* 0x000fe600078e00ff */
[----:B------:R-:W-:Y:S05]  /*4770*/  PLOP3.LUT P0, PT, PT, PT, UP0, 0x80, 0x8 ;  /* 0x000000000008781c */ /* 0x000fea0003f0f008 */
[----:B------:R-:W1:Y:S01]  /*4780*/  @UP0 LDCU.64 UR8, c[0x0][0x888] ;  /* 0x00011100ff0807ac */ /* 0x000e620008000a00 */
[----:B------:R-:W-:Y:S07]  /*4790*/  @UP0 UIMAD UR7, UR36, UR4, URZ ;  /* 0x00000004240702a4 */ /* 0x000fee000f8e02ff */
[----:B------:R-:W-:Y:S01]  /*47a0*/  @!P0 PRMT R164, R0, 0x7610, R164 ;  /* 0x0000761000a48816 */ /* 0x000fe200000000a4 */
[----:B-1----:R-:W-:Y:S03]  /*47b0*/  @UP0 UIMAD.WIDE UR8, UR7, 0x4, UR8 ;  /* 0x00000004070808a5 */ /* 0x002fe6000f8e0208 */
[----:B------:R-:W1:Y:S03]  /*47c0*/  @!UP0 LDCU UR7, c[0x0][0x880] ;  /* 0x00011000ff0787ac */ /* 0x000e660008000800 */
[----:B------:R-:W-:Y:S01]  /*47d0*/  IMAD.U32 R10, RZ, RZ, UR8 ;  /* 0x00000008ff0a7e24 */ /* 0x000fe2000f8e00ff */
[----:B------:R-:W-:Y:S05]  /*47e0*/  MOV R11, UR9 ;  /* 0x00000009000b7c02 */ /* 0x000fea0008000f00 */
[----:B-----5:R3:W5:Y:S02]  /*47f0*/  @P0 LDG.E R81, desc[UR40][R10.64] ;  /* 0x000000280a510981 */ /* 0x020764000c1e1900 */
[----:B-1-3--:R-:W-:Y:S07]  /*4800*/  @!P0 IMAD.U32 R81, RZ, RZ, UR7 ;  /* 0x00000007ff518e24 */ /* 0x00afee000f8e00ff */
.L_x_86:
[----:B-----5:R-:W-:Y:S01]  /*4810*/  @!P4 FSETP.EQ.AND P5, PT, R81, RZ, PT ;  /* 0x000000ff5100c20b */ /* 0x020fe20003fa2000 */
[----:B------:R-:W-:Y:S01]  /*4820*/  @!UPT UIADD3 URZ, UPT, UPT, URZ, URZ, URZ ;  /* 0x000000fffffff290 */ /* 0x000fe2000fffe0ff */
[----:B------:R-:W-:Y:S11]  /*4830*/  @!P4 BRA `(.L_x_87) ;  /* 0x000000000014c947 */ /* 0x000ff60003800000 */
[----:B------:R-:W-:Y:S02]  /*4840*/  LOP3.LUT P0, RZ, R164, 0xff, RZ, 0xc0, !PT ;  /* 0x000000ffa4ff7812 */ /* 0x000fe4000780c0ff */
[----:B------:R-:W-:Y:S04]  /*4850*/  PLOP3.LUT P5, PT, PT, PT, UP0, 0x80, 0x8 ;  /* 0x000000000008781c */ /* 0x000fe80003faf008 */
[----:B------:R-:W-:Y:S07]  /*4860*/  PLOP3.LUT P5, PT, P5, PT, PT, 0x8, 0x80 ;  /* 0x000000000080781c */ /* 0x000fee0002fae170 */
[----:B------:R-:W-:Y:S11]  /*4870*/  @P0 FSETP.EQ.AND P5, PT, R81, RZ, PT ;  /* 0x000000ff5100020b */ /* 0x000ff60003fa2000 */
[----:B------:R-:W-:Y:S02]  /*4880*/  @!UPT UIADD3 URZ, UPT, UPT, URZ, URZ, URZ ;  /* 0x000000fffffff290 */ /* 0x000fe4000fffe0ff */
.L_x_87:
[----:B------:R-:W3:Y:S01]  /*4890*/  SYNCS.PHASECHK.TRANS64.TRYWAIT P4, [UR6+0x118], R26 ;  /* 0x0001181aff0075a7 */ /* 0x000ee20008081106 */
[----:B------:R-:W-:Y:S01]  /*48a0*/  @P3 SHF.R.U32.HI R27, RZ, 0x10, R21 ;  /* 0x00000010ff1b3819 */ /* 0x000fe20000011615 */
[----:B------:R-:W-:Y:S01]  /*48b0*/  VIADD R29, R29, 0x1 ;  /* 0x000000011d1d7836 */ /* 0x000fe20000000000 */
[----:B------:R-:W5:Y:S08]  /*48c0*/  LDC.64 R14, c[0x0][0xb10] ;  /* 0x0002c400ff0e7b82 */ /* 0x000f700000000a00 */
[----:B------:R-:W2:Y:S08]  /*48d0*/  LDC.64 R10, c[0x0][0xb18] ;  /* 0x0002c600ff0a7b82 */ /* 0x000eb00000000a00 */
[----:B-1----:R-:W1:Y:S08]  /*48e0*/  @!P1 LDC R0, c[0x0][0xb20] ;  /* 0x0002c800ff009b82 */ /* 0x002e700000000800 */
[----:B------:R-:W4:Y:S01]  /*48f0*/  @!P1 LDC R3, c[0x0][0xb0c] ;  /* 0x0002c300ff039b82 */ /* 0x000f220000000800 */
[----:B-----5:R-:W-:Y:S05]  /*4900*/  @!P1 IMAD.HI.U32 R14, R13, R14, RZ ;  /* 0x0000000e0d0e9227 */ /* 0x020fea00078e00ff */
[----:B------:R-:W-:Y:S01]  /*4910*/  @!P1 SHF.R.U32.HI R14, RZ, R15, R14 ;  /* 0x0000000fff0e9219 */ /* 0x000fe2000001160e */
[----:B--2---:R-:W-:Y:S01]  /*4920*/  @!P1 IMAD.HI.U32 R11, R8, R11, RZ ;  /* 0x0000000b080b9227 */ /* 0x004fe200078e00ff */
[----:B------:R-:W-:Y:S04]  /*4930*/  @!P1 ISETP.NE.AND P0, PT, R10, 0x1, PT ;  /* 0x000000010a00980c */ /* 0x000fe80003f05270 */
[----:B-1----:R-:W-:Y:S02]  /*4940*/  @!P1 SHF.R.U32.HI R9, RZ, R0, R11 ;  /* 0x00000000ff099219 */ /* 0x002fe4000001160b */
[----:B----4-:R-:W-:Y:S02]  /*4950*/  @!P1 ISETP.NE.AND P2, PT, R3, 0x1, PT ;  /* 0x000000010300980c */ /* 0x010fe40003f45270 */
[----:B------:R-:W-:Y:S02]  /*4960*/  @!P1 SEL R9, R8, R9, !P0 ;  /* 0x0000000908099207 */ /* 0x000fe40004000000 */
[----:B------:R-:W-:Y:S02]  /*4970*/  ELECT P0, URZ, PT ;  /* 0x0000000000ff782f */ /* 0x000fe40003800000 */
[----:B------:R-:W-:Y:S05]  /*4980*/  @!P1 SEL R14, R13, R14, !P2 ;  /* 0x0000000e0d0e9207 */ /* 0x000fea0005000000 */
[----:B------:R-:W-:Y:S02]  /*4990*/  @!P1 IMAD.IADD R0, R9, 0x1, -R14 ;  /* 0x0000000109009824 */ /* 0x000fe400078e0a0e */
[----:B------:R-:W-:Y:S02]  /*49a0*/  @!P1 IMAD.IADD R9, R14, 0x1, -R9 ;  /* 0x000000010e099824 */ /* 0x000fe400078e0a09 */
[----:B------:R-:W-:Y:S02]  /*49b0*/  @!P1 IMAD R13, R0, R3, R13 ;  /* 0x00000003000d9224 */ /* 0x000fe400078e020d */
[----:B------:R-:W-:Y:S01]  /*49c0*/  @!P1 IMAD R8, R9, R10, R8 ;  /* 0x0000000a09089224 */ /* 0x000fe200078e0208 */
[----:B---3--:R-:W-:Y:S06]  /*49d0*/  @!P4 BRA `(.L_x_88) ;  /* 0x0000003000e4c947 */ /* 0x008fec0003800000 */
.L_x_165:
[----:B------:R-:W-:Y:S01]  /*49e0*/  PLOP3.LUT P5, PT, P5, P0, PT, 0xf2, 0x2f ;  /* 0x00000000002f781c */ /* 0x000fe20002fa1e72 */
[----:B------:R-:W-:Y:S01]  /*49f0*/  UMOV UR14, 0x0 ;  /* 0x00000000000e7882 */ /* 0x000fe20000000000 */
[----:B------:R-:W-:Y:S01]  /*4a00*/  LOP3.LUT R30, R30, 0x1, RZ, 0x3c, !PT ;  /* 0x000000011e1e7812 */ /* 0x000fe200078e3cff */
[----:B------:R-:W-:Y:S01]  /*4a10*/  UMOV UR15, 0x10000000 ;  /* 0x10000000000f7882 */ /* 0x000fe20000000000 */
[----:B------:R-:W-:Y:S01]  /*4a20*/  UMOV UR12, UR36 ;  /* 0x00000024000c7c82 */ /* 0x000fe20008000000 */
[----:B------:R-:W-:Y:S08]  /*4a30*/  @P3 R2UR UR36, R27 ;  /* 0x000000001b2432ca */ /* 0x000ff000000e0000 */
[----:B-1----:R-:W-:Y:S01]  /*4a40*/  @!P5 IADD3 R3, P0, PT, R32, 0x580, RZ ;  /* 0x000005802003d810 */ /* 0x002fe20007f1e0ff */
[----:B------:R-:W-:Y:S01]  /*4a50*/  @!P5 IMAD.SHL.U32 R155, R155, 0x40, RZ ;  /* 0x000000409b9bd824 */ /* 0x000fe200078e00ff */
[----:B------:R-:W-:Y:S01]  /*4a60*/  VOTEU.ALL UP1, P5 ;  /* 0x0000000000ff7886 */ /* 0x000fe20002820000 */
[----:B------:R-:W-:Y:S01]  /*4a70*/  @!P5 IMAD.SHL.U32 R165, R165, 0x80, RZ ;  /* 0x00000080a5a5d824 */ /* 0x000fe200078e00ff */
[----:B------:R-:W-:Y:S01]  /*4a80*/  @!P5 R2UR UR8, R3 ;  /* 0x000000000308d2ca */ /* 0x000fe200000e0000 */
[----:B------:R-:W-:Y:S01]  /*4a90*/  @!P5 IMAD.X R0, RZ, RZ, R33, P0 ;  /* 0x000000ffff00d224 */ /* 0x000fe200000e0621 */
[----:B------:R-:W-:Y:S01]  /*4aa0*/  @!P5 R2UR UR10, R155 ;  /* 0x000000009b0ad2ca */ /* 0x000fe200000e0000 */
[----:B------:R-:W-:Y:S01]  /*4ab0*/  @!UP1 UIADD3 UR9, UPT, UPT, UR6, 0x110, URZ ;  /* 0x0000011006099890 */ /* 0x000fe2000fffe0ff */
[----:B------:R-:W-:Y:S01]  /*4ac0*/  @!P5 R2UR UR11, R165 ;  /* 0x00000000a50bd2ca */ /* 0x000fe200000e0000 */
[----:B------:R-:W-:Y:S01]  /*4ad0*/  IMAD.IADD R155, R8, 0x1, R143 ;  /* 0x00000001089b7824 */ /* 0x000fe200078e028f */
[----:B------:R-:W-:Y:S01]  /*4ae0*/  @!P5 R2UR UR7, R0 ;  /* 0x000000000007d2ca */ /* 0x000fe200000e0000 */
[----:B------:R-:W-:Y:S01]  /*4af0*/  IMAD.IADD R165, R13, 0x1, R154 ;  /* 0x000000010da57824 */ /* 0x000fe200078e029a */
[C---:B------:R-:W-:Y:S04]  /*4b00*/  ISETP.NE.AND P0, PT, R29.reuse, 0x2, PT ;  /* 0x000000021d00780c */ /* 0x040fe80003f05270 */
[----:B------:R-:W-:Y:S01]  /*4b10*/  SEL R3, RZ, 0x1, P0 ;  /* 0x00000001ff037807 */ /* 0x000fe20000000000 */
[----:B------:R-:W-:Y:S01]  /*4b20*/  IMAD.U32 R10, RZ, RZ, UR8 ;  /* 0x00000008ff0a7e24 */ /* 0x000fe2000f8e00ff */
[----:B------:R-:W-:Y:S01]  /*4b30*/  @!UP1 UIADD3 UR8, UPT, UPT, UR6, 0x200, URZ ;  /* 0x0000020006089890 */ /* 0x000fe2000fffe0ff */
[----:B------:R-:W-:Y:S01]  /*4b40*/  SEL R29, R29, RZ, P0 ;  /* 0x000000ff1d1d7207 */ /* 0x000fe20000000000 */
[----:B------:R-:W-:Y:S01]  /*4b50*/  VOTEU.ALL UP1, P5 ;  /* 0x0000000000ff7886 */ /* 0x000fe20002820000 */
[----:B------:R-:W-:Y:S02]  /*4b60*/  LOP3.LUT R28, R28, R3, RZ, 0x3c, !PT ;  /* 0x000000031c1c7212 */ /* 0x000fe400078e3cff */
[----:B------:R-:W-:Y:S01]  /*4b70*/  IMAD.U32 R11, RZ, RZ, UR7 ;  /* 0x00000007ff0b7e24 */ /* 0x000fe2000f8e00ff */
[----:B------:R-:W-:Y:S04]  /*4b80*/  @!P5 R2UR UR16, R10 ;  /* 0x000000000a10d2ca */ /* 0x000fe800000e0000 */
[----:B------:R-:W-:Y:S11]  /*4b90*/  @!P5 R2UR UR17, R11 ;  /* 0x000000000b11d2ca */ /* 0x000ff600000e0000 */
[----:B------:R-:W-:Y:S02]  /*4ba0*/  @!UPT UIADD3 URZ, UPT, UPT, URZ, URZ, URZ ;  /* 0x000000fffffff290 */ /* 0x000fe4000fffe0ff */
[----:B------:R3:W-:Y:S01]  /*4bb0*/  @!UP1 UTMALDG.3D [UR8], [UR16], desc[UR14] ;  /* 0x00000e08100095b4 */ /* 0x0007e20008011000 */
[----:B------:R3:W-:Y:S01]  /*4bc0*/  @!P5 SYNCS.ARRIVE.TRANS64.RED.A0TR RZ, [UR6+0x110], R25 ;  /* 0x00011019ffffd9a7 */ /* 0x0007e20008300406 */
[----:B------:R-:W-:Y:S01]  /*4bd0*/  UPLOP3.LUT UP1, UPT, UPT, UPT, UPT, 0x80, 0x8 ;  /* 0x000000000008789c */ /* 0x000fe20003f2f070 */
[----:B------:R-:W-:Y:S01]  /*4be0*/  SYNCS.ARRIVE.TRANS64.RED.A1T0 RZ, [UR37], RZ ;  /* 0x000000ffffff79a7 */ /* 0x000fe20008100425 */
[----:B------:R-:W-:Y:S09]  /*4bf0*/  @P3 BRA `(.L_x_89) ;  /* 0xfffffff400b43947 */ /* 0x000ff2000383ffff */
[----:B------:R-:W-:Y:S07]  /*4c00*/  MOV R0, UR6 ;  /* 0x0000000600007c02 */ /* 0x000fee0008000f00 */
.L_x_90:
[----:B-1----:R-:W-:-:S04]  /*4c10*/  SHF.L.U32 R3, R30, 0x1f, RZ ;  /* 0x0000001f1e037819 */ /* 0x002fc800000006ff */
[----:B------:R1:W2:Y:S03]  /*4c20*/  SYNCS.PHASECHK.TRANS64.TRYWAIT P0, [R0+URZ+0x118], R3 ;  /* 0x00011803000075a7 */ /* 0x0002a600080011ff */
[----:B--2---:R-:W-:Y:S05]  /*4c30*/  @!P0 NANOSLEEP.SYNCS 0x989680 ;  /* 0x009896800000895d */ /* 0x004fea0003900000 */
[----:B------:R-:W2:Y:S02]  /*4c40*/  @!P0 SYNCS.PHASECHK.TRANS64 P0, [R0+URZ+0x118], R3 ;  /* 0x00011803000085a7 */ /* 0x000ea400080010ff */
[----:B--23--:R-:W-:Y:S05]  /*4c50*/  @P0 EXIT ;  /* 0x000000000000094d */ /* 0x00cfea0003800000 */
[----:B------:R-:W-:Y:S05]  /*4c60*/  BRA `(.L_x_90) ;  /* 0xfffffffc00e87947 */ /* 0x000fea000383ffff */
.L_x_81:
[----:B------:R-:W-:-:S06]  /*4c70*/  UISETP.GE.AND UP1, UPT, UR8, 0x4, UPT ;  /* 0x000000040800788c */ /* 0x000fcc000bf26270 */
[----:B------:R-:W-:-:S13]  /*4c80*/  PLOP3.LUT P0, PT, PT, PT, UP1, 0x80, 0x8 ;  /* 0x000000000008781c */ /* 0x000fda0003f0f018 */
[----:B------:R-:W-:Y:S05]  /*4c90*/  @!P0 EXIT ;  /* 0x000000000000894d */ /* 0x000fea0003800000 */
[----:B------:R-:W-:Y:S01]  /*4ca0*/  BAR.SYNC.DEFER_BLOCKING 0x6, 0xa0 ;  /* 0x0182800000007b1d */ /* 0x000fe20000010000 */
[C---:B------:R-:W-:Y:S02]  /*4cb0*/  IMAD.SHL.U32 R3, R166.reuse, 0x40, RZ ;  /* 0x00000040a6037824 */ /* 0x040fe400078e00ff */
[----:B------:R-:W-:Y:S02]  /*4cc0*/  HFMA2 R76, -RZ, RZ, 0, 0 ;  /* 0x00000000ff4c7431 */ /* 0x000fe400000001ff */
[C---:B------:R-:W-:Y:S01]  /*4cd0*/  IMAD.SHL.U32 R168, R166.reuse, 0x8, RZ ;  /* 0x00000008a6a87824 */ /* 0x040fe200078e00ff */
[----:B------:R-:W-:Y:S01]  /*4ce0*/  CS2R R174, SRZ ;  /* 0x0000000000ae7805 */ /* 0x000fe2000001ff00 */
[----:B------:R-:W-:Y:S01]  /*4cf0*/  IMAD.U32 R79, R166, 0x10000, RZ ;  /* 0x00010000a64f7824 */ /* 0x000fe200078e00ff */
[----:B------:R-:W-:Y:S01]  /*4d00*/  UMOV UR43, 0x400 ;  /* 0x00000400002b7882 */ /* 0x000fe20000000000 */
[----:B------:R-:W-:Y:S01]  /*4d10*/  LOP3.LUT R5, R3, 0x180, RZ, 0xc0, !PT ;  /* 0x0000018003057812 */ /* 0x000fe200078ec0ff */
[----:B------:R-:W-:Y:S01]  /*4d20*/  ULEA UR43, UR37, UR43, 0x18 ;  /* 0x0000002b252b7291 */ /* 0x000fe2000f8ec0ff */
[----:B------:R-:W1:Y:S01]  /*4d30*/  LDC R167, c[0x0][0x370] ;  /* 0x0000dc00ffa77b82 */ /* 0x000e620000000800 */
[----:B------:R-:W-:Y:S01]  /*4d40*/  LOP3.LUT R79, R79, 0x600000, RZ, 0xc0, !PT ;  /* 0x006000004f4f7812 */ /* 0x000fe200078ec0ff */
[----:B------:R-:W-:Y:S01]  /*4d50*/  IMAD.MOV.U32 R181, RZ, RZ, RZ ;  /* 0x000000ffffb57224 */ /* 0x000fe200078e00ff */
[----:B------:R-:W-:Y:S01]  /*4d60*/  LOP3.LUT R168, R5, 0x30, R168, 0xf8, !PT ;  /* 0x0000003005a87812 */ /* 0x000fe200078ef8a8 */
[----:B------:R-:W-:Y:S01]  /*4d70*/  UIADD3 UR4, UPT, UPT, UR43, 0x2200, URZ ;  /* 0x000022002b047890 */ /* 0x000fe2000fffe0ff */
[----:B------:R-:W-:Y:S01]  /*4d80*/  IMAD.MOV.U32 R173, RZ, RZ, RZ ;  /* 0x000000ffffad7224 */ /* 0x000fe200078e00ff */
[----:B------:R-:W2:Y:S01]  /*4d90*/  LDCU.64 UR46, c[0x0][0x348] ;  /* 0x00006900ff2e77ac */ /* 0x000ea20008000a00 */
[----:B------:R-:W-:Y:S01]  /*4da0*/  LOP3.LUT R168, R168, 0x1e40, R3, 0xf8, !PT ;  /* 0x00001e40a8a87812 */ /* 0x000fe200078ef803 */
[----:B------:R-:W4:Y:S01]  /*4db0*/  LDC R74, c[0x0][0xb0c] ;  /* 0x0002c300ff4a7b82 */ /* 0x000f220000000800 */
[----:B------:R-:W-:Y:S01]  /*4dc0*/  IMAD.SHL.U32 R3, R166, 0x10, RZ ;  /* 0x00000010a6037824 */ /* 0x000fe200078e00ff */
[----:B------:R-:W-:Y:S01]  /*4dd0*/  MOV R179, UR4 ;  /* 0x0000000400b37c02 */ /* 0x000fe20008000f00 */
[----:B------:R-:W1:Y:S03]  /*4de0*/  LDCU.64 UR38, c[0x0][0x888] ;  /* 0x00011100ff2677ac */ /* 0x000e660008000a00 */
[C---:B------:R-:W-:Y:S01]  /*4df0*/  LOP3.LUT R5, R3.reuse, 0x20, RZ, 0xc0, !PT ;  /* 0x0000002003057812 */ /* 0x040fe200078ec0ff */
[----:B------:R-:W3:Y:S01]  /*4e00*/  LDS R0, [UR43+0x1e0] ;  /* 0x0001e02bff007984 */ /* 0x000ee20008000800 */
[----:B------:R-:W1:Y:S01]  /*4e10*/  LDC R170, c[0x0][0xb20] ;  /* 0x0002c800ffaa7b82 */ /* 0x000e620000000800 */
[----:B------:R-:W-:Y:S01]  /*4e20*/  LOP3.LUT R3, R3, 0x40, RZ, 0xc0, !PT ;  /* 0x0000004003037812 */ /* 0x000fe200078ec0ff */
[----:B------:R-:W-:-:S06]  /*4e30*/  UIADD3 UR42, UPT, UPT, UR43, 0x200, URZ ;  /* 0x000002002b2a7890 */ /* 0x000fcc000fffe0ff */
[----:B------:R-:W1:Y:S08]  /*4e40*/  LDC R73, c[0x0][0xb30] ;  /* 0x0002cc00ff497b82 */ /* 0x000e700000000800 */
[----:B------:R-:W1:Y:S08]  /*4e50*/  LDC.64 R152, c[0x0][0xb10] ;  /* 0x0002c400ff987b82 */ /* 0x000e700000000a00 */
[----:B------:R-:W1:Y:S08]  /*4e60*/  LDC.64 R70, c[0x0][0xb18] ;  /* 0x0002c600ff467b82 */ /* 0x000e700000000a00 */
[----:B------:R-:W1:Y:S01]  /*4e70*/  LDC.64 R148, c[0x0][0x888] ;  /* 0x00022200ff947b82 */ /* 0x000e620000000a00 */
[----:B---3--:R-:W-:-:S07]  /*4e80*/  IMAD.IADD R79, R0, 0x1, R79 ;  /* 0x00000001004f7824 */ /* 0x008fce00078e024f */
[----:B------:R-:W3:Y:S01]  /*4e90*/  LDC.64 R68, c[0x0][0xb28] ;  /* 0x0002ca00ff447b82 */ /* 0x000ee20000000a00 */
[----:B------:R-:W-:-:S05]  /*4ea0*/  VIADD R0, R168, UR43 ;  /* 0x0000002ba8007c36 */ /* 0x000fca0008000000 */
[--C-:B------:R-:W-:Y:S02]  /*4eb0*/  IADD3 R178, PT, PT, -R5, 0x200, R0.reuse ;  /* 0x0000020005b27810 */ /* 0x100fe40007ffe100 */
[----:B------:R-:W1:Y:S01]  /*4ec0*/  LDC.64 R150, c[0x0][0x890] ;  /* 0x00022400ff967b82 */ /* 0x000e620000000a00 */
[----:B------:R-:W-:Y:S02]  /*4ed0*/  IADD3 R177, PT, PT, -R3, 0x200, R0 ;  /* 0x0000020003b17810 */ /* 0x000fe40007ffe100 */
[----:B------:R-:W-:-:S05]  /*4ee0*/  IMAD.IADD R176, R178, 0x1, -R3 ;  /* 0x00000001b2b07824 */ /* 0x000fca00078e0a03 */
[----:B------:R-:W1:Y:S08]  /*4ef0*/  LDC.64 R146, c[0x0][0x8b0] ;  /* 0x00022c00ff927b82 */ /* 0x000e700000000a00 */
[----:B------:R-:W1:Y:S08]  /*4f00*/  LDC.64 R144, c[0x0][0x8a8] ;  /* 0x00022a00ff907b82 */ /* 0x000e700000000a00 */
[----:B--2-4-:R-:W1:Y:S02]  /*4f10*/  LDC R172, c[0x0][0x374] ;  /* 0x0000dd00ffac7b82 */ /* 0x014e640000000800 */
.L_x_108:
[C---:B------:R-:W-:Y:S02]  /*4f20*/  LEA R0, R181.reuse, UR43, 0x3 ;  /* 0x0000002bb5007c11 */ /* 0x040fe4000f8e18ff */
[----:B------:R-:W-:Y:S02]  /*4f30*/  SHF.L.U32 R3, R174, 0x1f, RZ ;  /* 0x0000001fae037819 */ /* 0x000fe400000006ff */
[----:B------:R-:W-:Y:S02]  /*4f40*/  LEA R16, R181, UR43, 0x4 ;  /* 0x0000002bb5107c11 */ /* 0x000fe4000f8e20ff */
[----:B--2---:R-:W2:Y:S02]  /*4f50*/  SYNCS.PHASECHK.TRANS64.TRYWAIT P0, [R0+URZ+0x130], R3 ;  /* 0x00013003000075a7 */ /* 0x004ea400080011ff */
[----:B-12---:R-:W-:Y:S05]  /*4f60*/  @!P0 BRA `(.L_x_91) ;  /* 0x0000002c00988947 */ /* 0x006fea0003800000 */
.L_x_166:
[----:B------:R-:W4:Y:S01]  /*4f70*/  LDC.64 R12, c[0x0][0xb10] ;  /* 0x0002c400ff0c7b82 */ /* 0x000f220000000a00 */
[----:B------:R-:W3:Y:S01]  /*4f80*/  LDS.128 R16, [R16+0x1c0] ;  /* 0x0001c00010107984 */ /* 0x000ee20000000c00 */
[----:B-1----:R-:W-:Y:S01]  /*4f90*/  ISETP.NE.AND P1, PT, R73, 0x1, PT ;  /* 0x000000014900780c */ /* 0x002fe20003f25270 */
[----:B--2---:R-:W-:Y:S01]  /*4fa0*/  VIADD R0, R0, 0x140 ;  /* 0x0000014000007836 */ /* 0x004fe20000000000 */
[----:B------:R-:W-:Y:S04]  /*4fb0*/  ISETP.GE.AND P0, PT, R72, 0x1, PT ;  /* 0x000000014800780c */ /* 0x000fe80003f06270 */
[----:B------:R-:W1:Y:S01]  /*4fc0*/  LDC.64 R10, c[0x0][0xb18] ;  /* 0x0002c600ff0a7b82 */ /* 0x000e620000000a00 */
[----:B------:R-:W-:Y:S01]  /*4fd0*/  PRMT R0, RZ, 0x654, R0 ;  /* 0x00000654ff007816 */ /* 0x000fe20000000000 */
[----:B------:R-:W-:Y:S01]  /*4fe0*/  @!PT LDS RZ, [RZ] ;  /* 0x00000000fffff984 */ /* 0x000fe20000000800 */
[----:B------:R-:W-:Y:S01]  /*4ff0*/  @!PT LDS RZ, [RZ] ;  /* 0x00000000fffff984 */ /* 0x000fe20000000800 */
[----:B------:R-:W-:Y:S01]  /*5000*/  @!PT LDS RZ, [RZ] ;  /* 0x00000000fffff984 */ /* 0x000fe20000000800 */
[----:B------:R-:W-:Y:S01]  /*5010*/  @!PT LDS RZ, [RZ] ;  /* 0x00000000fffff984 */ /* 0x000fe20000000800 */
[----:B------:R2:W-:Y:S06]  /*5020*/  MEMBAR.ALL.CTA ;  /* 0x0000000000007992 */ /* 0x0005ec0000008000 */
[----:B--2---:R-:W2:Y:S01]  /*5030*/  FENCE.VIEW.ASYNC.S ;  /* 0x00000000000073c6 */ /* 0x004ea20000000000 */
[----:B------:R-:W1:Y:S08]  /*5040*/  @!P1 LDC R14, c[0x0][0xb20] ;  /* 0x0002c800ff0e9b82 */ /* 0x000e700000000800 */
[----:B------:R-:W1:Y:S01]  /*5050*/  @!P1 LDC R9, c[0x0][0xb0c] ;  /* 0x0002c300ff099b82 */ /* 0x000e620000000800 */
[----:B--2---:R2:W-:Y:S01]  /*5060*/  SYNCS.ARRIVE.TRANS64.RED.A1T0 RZ, [R0+URZ], RZ ;  /* 0x000000ff00ff79a7 */ /* 0x0045e200081004ff */
[----:B---3--:R-:W-:Y:S04]  /*5070*/  LOP3.LUT P4, RZ, R18, 0x1, RZ, 0xc0, !PT ;  /* 0x0000000112ff7812 */ /* 0x008fe8000788c0ff */
[----:B------:R-:W-:Y:S09]  /*5080*/  P2R R180, PR, RZ, 0x10 ;  /* 0x00000010ffb47803 */ /* 0x000ff20000000000 */
[----:B------:R-:W-:Y:S02]  /*5090*/  @P4 MOV R77, R16 ;  /* 0x00000010004d4202 */ /* 0x000fe40000000f00 */
[----:B------:R-:W-:Y:S01]  /*50a0*/  @P4 LOP3.LUT R75, R17, 0xffff, RZ, 0xc0, !PT ;  /* 0x0000ffff114b4812 */ /* 0x000fe200078ec0ff */
[----:B--2-4-:R-:W-:Y:S06]  /*50b0*/  @!P0 BRA `(.L_x_92) ;  /* 0x0000000000a48947 */ /* 0x014fec0003800000 */
[----:B------:R-:W-:Y:S01]  /*50c0*/  IMAD.HI.U32 R21, R172, R71, RZ ;  /* 0x00000047ac157227 */ /* 0x000fe200078e00ff */
[----:B------:R-:W-:Y:S02]  /*50d0*/  ISETP.NE.AND P0, PT, R70, 0x1, PT ;  /* 0x000000014600780c */ /* 0x000fe40003f05270 */
[----:B------:R-:W-:Y:S01]  /*50e0*/  ISETP.NE.AND P2, PT, R72, 0x1, PT ;  /* 0x000000014800780c */ /* 0x000fe20003f45270 */
[----:B------:R-:W-:Y:S01]  /*50f0*/  IMAD.HI.U32 R20, R167, R152, RZ ;  /* 0x00000098a7147227 */ /* 0x000fe200078e00ff */
[----:B------:R-:W-:Y:S02]  /*5100*/  SHF.R.U32.HI R21, RZ, R170, R21 ;  /* 0x000000aaff157219 */ /* 0x000fe40000011615 */
[----:B------:R-:W-:Y:S01]  /*5110*/  ISETP.NE.AND P3, PT, R74, 0x1, PT ;  /* 0x000000014a00780c */ /* 0x000fe20003f65270 */
[----:B------:R-:W-:Y:S01]  /*5120*/  IMAD.HI.U32 R24, R77, R152, RZ ;  /* 0x000000984d187227 */ /* 0x000fe200078e00ff */
[----:B------:R-:W-:Y:S02]  /*5130*/  SHF.R.U32.HI R20, RZ, R153, R20 ;  /* 0x00000099ff147219 */ /* 0x000fe40000011614 */
[----:B------:R-:W-:Y:S01]  /*5140*/  SEL R3, R172, R21, !P0 ;  /* 0x00000015ac037207 */ /* 0x000fe20004000000 */
[----:B------:R-:W-:Y:S01]  /*5150*/  IMAD.HI.U32 R21, R75, R71, RZ ;  /* 0x000000474b157227 */ /* 0x000fe200078e00ff */
[----:B------:R-:W-:Y:S02]  /*5160*/  SEL R7, R167, R20, !P3 ;  /* 0x00000014a7077207 */ /* 0x000fe40005800000 */
[----:B------:R-:W-:Y:S01]  /*5170*/  SHF.R.U32.HI R24, RZ, R153, R24 ;  /* 0x00000099ff187219 */ /* 0x000fe20000011618 */
[-C--:B------:R-:W-:Y:S04]  /*5180*/  IMAD.HI.U32 R20, R3, R68.reuse, RZ ;  /* 0x0000004403147227 */ /* 0x080fe800078e00ff */
[----:B------:R-:W-:Y:S01]  /*5190*/  IMAD.HI.U32 R22, R7, R68, RZ ;  /* 0x0000004407167227 */ /* 0x000fe200078e00ff */
[-C--:B------:R-:W-:Y:S02]  /*51a0*/  @P2 SHF.R.U32.HI R3, RZ, R69.reuse, R20 ;  /* 0x00000045ff032219 */ /* 0x080fe40000011614 */
[----:B------:R-:W-:Y:S02]  /*51b0*/  SHF.R.U32.HI R20, RZ, R170, R21 ;  /* 0x000000aaff147219 */ /* 0x000fe40000011615 */
[----:B------:R-:W-:Y:S01]  /*51c0*/  @P2 SHF.R.U32.HI R7, RZ, R69, R22 ;  /* 0x00000045ff072219 */ /* 0x000fe20000011616 */
[C---:B------:R-:W-:Y:S01]  /*51d0*/  IMAD R2, R72.reuse, R3, RZ ;  /* 0x0000000348027224 */ /* 0x040fe200078e02ff */
[----:B------:R-:W-:Y:S02]  /*51e0*/  SEL R5, R75, R20, !P0 ;  /* 0x000000144b057207 */ /* 0x000fe40004000000 */
[----:B------:R-:W-:Y:S01]  /*51f0*/  SEL R3, R77, R24, !P3 ;  /* 0x000000184d037207 */ /* 0x000fe20005800000 */
[----:B------:R-:W-:Y:S01]  /*5200*/  IMAD R4, R72, R7, RZ ;  /* 0x0000000748047224 */ /* 0x000fe200078e02ff */
[C---:B------:R-:W-:Y:S01]  /*5210*/  ISETP.GE.AND P0, PT, R5.reuse, R2, PT ;  /* 0x000000020500720c */ /* 0x040fe20003f06270 */
[----:B------:R-:W-:Y:S03]  /*5220*/  IMAD.HI.U32 R6, R5, R68, RZ ;  /* 0x0000004405067227 */ /* 0x000fe600078e00ff */
[----:B------:R-:W-:Y:S01]  /*5230*/  ISETP.GE.OR P0, PT, R3, R4, P0 ;  /* 0x000000040300720c */ /* 0x000fe20000706670 */
[----:B------:R-:W-:Y:S01]  /*5240*/  IMAD.MOV R4, RZ, RZ, -R3 ;  /* 0x000000ffff047224 */ /* 0x000fe200078e0a03 */
[-C--:B------:R-:W-:Y:S03]  /*5250*/  SHF.R.U32.HI R6, RZ, R69.reuse, R6 ;  /* 0x00000045ff067219 */ /* 0x080fe60000011606 */
[----:B------:R-:W-:Y:S01]  /*5260*/  IMAD R77, R74, R4, R77 ;  /* 0x000000044a4d7224 */ /* 0x000fe200078e024d */
[----:B------:R-:W-:Y:S05]  /*5270*/  SEL R15, R5, R6, !P2 ;  /* 0x00000006050f7207 */ /* 0x000fea0005000000 */
[----:B------:R-:W-:Y:S02]  /*5280*/  IMAD.MOV R6, RZ, RZ, -R15 ;  /* 0x000000ffff067224 */ /* 0x000fe400078e0a0f */
[C---:B------:R-:W-:Y:S04]  /*5290*/  @!P0 IMAD.HI.U32 R2, R3.reuse, R68, RZ ;  /* 0x0000004403028227 */ /* 0x040fe800078e00ff */
[----:B------:R-:W-:Y:S01]  /*52a0*/  IMAD R6, R72, R6, R5 ;  /* 0x0000000648067224 */ /* 0x000fe200078e0205 */
[----:B------:R-:W-:Y:S04]  /*52b0*/  @!P0 SHF.R.U32.HI R2, RZ, R69, R2 ;  /* 0x00000045ff028219 */ /* 0x000fe80000011602 */
[----:B------:R-:W-:Y:S02]  /*52c0*/  @!P0 SEL R0, R3, R2, !P2 ;  /* 0x0000000203008207 */ /* 0x000fe40005000000 */
[----:B------:R-:W-:Y:S02]  /*52d0*/  IADD3 R2, PT, PT, -R5, RZ, RZ ;  /* 0x000000ff05027210 */ /* 0x000fe40007ffe1ff */
[----:B------:R-:W-:Y:S01]  /*52e0*/  @!P0 IADD3 R8, PT, PT, R15, -R0, RZ ;  /* 0x800000000f088210 */ /* 0x000fe20007ffe0ff */
[----:B------:R-:W-:Y:S02]  /*52f0*/  @!P0 IMAD R0, R7, R6, R0 ;  /* 0x0000000607008224 */ /* 0x000fe400078e0200 */
[----:B------:R-:W-:Y:S02]  /*5300*/  IMAD R75, R70, R2, R75 ;  /* 0x00000002464b7224 */ /* 0x000fe400078e024b */
[----:B------:R-:W-:Y:S02]  /*5310*/  @!P0 IMAD R5, R8, R72, R3 ;  /* 0x0000004808058224 */ /* 0x000fe400078e0203 */
[----:B------:R-:W-:Y:S04]  /*5320*/  @!P0 IMAD.MOV.U32 R3, RZ, RZ, R0 ;  /* 0x000000ffff038224 */ /* 0x000fe800078e0000 */
[----:B------:R-:W-:Y:S02]  /*5330*/  IMAD R77, R3, R74, R77 ;  /* 0x0000004a034d7224 */ /* 0x000fe400078e024d */
[----:B------:R-:W-:Y:S07]  /*5340*/  IMAD R75, R5, R70, R75 ;  /* 0x00000046054b7224 */ /* 0x000fee00078e024b */
.L_x_92:
[----:B------:R-:W-:Y:S01]  /*5350*/  @!P1 IMAD.HI.U32 R0, R77, R12, RZ ;  /* 0x0000000c4d009227 */ /* 0x000fe200078e00ff */
[----:B-1----:R-:W-:Y:S01]  /*5360*/  @!P1 ISETP.NE.AND P0, PT, R10, 0x1, PT ;  /* 0x000000010a00980c */ /* 0x002fe20003f05270 */
[----:B------:R-:W-:Y:S01]  /*5370*/  ULOP3.LUT UP0, URZ, UR42, 0x1b0, URZ, 0xc0, !UPT ;  /* 0x000001b02aff7892 */ /* 0x000fe2000f80c0ff */
[----:B------:R-:W-:Y:S01]  /*5380*/  @!P1 ISETP.NE.AND P2, PT, R9, 0x1, PT ;  /* 0x000000010900980c */ /* 0x000fe20003f45270 */
[----:B------:R-:W-:Y:S01]  /*5390*/  @!P1 IMAD.HI.U32 R3, R75, R11, RZ ;  /* 0x0000000b4b039227 */ /* 0x000fe200078e00ff */
[----:B------:R-:W-:Y:S02]  /*53a0*/  @!P1 SHF.R.U32.HI R0, RZ, R13, R0 ;  /* 0x0000000dff009219 */ /* 0x000fe40000011600 */
[----:B------:R-:W-:Y:S01]  /*53b0*/  @P4 SHF.R.U32.HI R171, RZ, 0x10, R17 ;  /* 0x00000010ffab4819 */ /* 0x000fe20000011611 */
[----:B------:R-:W-:Y:S01]  /*53c0*/  VIADD R181, R181, 0x1 ;  /* 0x00000001b5b57836 */ /* 0x000fe20000000000 */
[----:B------:R-:W-:Y:S02]  /*53d0*/  @!P1 SHF.R.U32.HI R2, RZ, R14, R3 ;  /* 0x0000000eff029219 */ /* 0x000fe40000011603 */
[----:B------:R-:W-:Y:S02]  /*53e0*/  @!P1 SEL R3, R77, R0, !P2 ;  /* 0x000000004d039207 */ /* 0x000fe40005000000 */
[----:B------:R-:W-:Y:S05]  /*53f0*/  @!P1 SEL R2, R75, R2, !P0 ;  /* 0x000000024b029207 */ /* 0x000fea0004000000 */
[----:B------:R-:W-:Y:S02]  /*5400*/  @!P1 IMAD.IADD R0, R2, 0x1, -R3 ;  /* 0x0000000102009824 */ /* 0x000fe400078e0a03 */
[----:B------:R-:W-:Y:S02]  /*5410*/  @!P1 IMAD.IADD R2, R3, 0x1, -R2 ;  /* 0x0000000103029824 */ /* 0x000fe400078e0a02 */
[----:B------:R-:W-:Y:S02]  /*5420*/  @!P1 IMAD R77, R0, R9, R77 ;  /* 0x00000009004d9224 */ /* 0x000fe400078e024d */
[----:B------:R-:W-:Y:S01]  /*5430*/  @!P1 IMAD R75, R2, R10, R75 ;  /* 0x0000000a024b9224 */ /* 0x000fe200078e024b */
[----:B------:R-:W-:Y:S06]  /*5440*/  BRA.U !UP0, `(.L_x_93) ;  /* 0x0000000108407547 */ /* 0x000fec000b800000 */
[----:B------:R-:W1:Y:S01]  /*5450*/  LDCU.64 UR8, c[0x4][0x80] ;  /* 0x01001000ff0877ac */ /* 0x000e620008000a00 */
[----:B------:R-:W-:Y:S01]  /*5460*/  MOV R3, 0x0 ;  /* 0x0000000000037802 */ /* 0x000fe20000000f00 */
[----:B------:R-:W-:Y:S02]  /*5470*/  HFMA2 R12, -RZ, RZ, 0, 5.9604644775390625e-08 ;  /* 0x00000001ff0c7431 */ /* 0x000fe400000001ff */
[----:B------:R-:W-:Y:S02]  /*5480*/  IMAD.MOV.U32 R8, RZ, RZ, 0x70 ;  /* 0x00000070ff087424 */ /* 0x000fe400078e00ff */
[----:B------:R-:W-:Y:S01]  /*5490*/  IMAD.MOV.U32 R13, RZ, RZ, RZ ;  /* 0x000000ffff0d7224 */ /* 0x000fe200078e00ff */
[----:B------:R-:W2:Y:S01]  /*54a0*/  LDCU.64 UR6, c[0x4][0x88] ;  /* 0x01001100ff0677ac */ /* 0x000ea20008000a00 */
[----:B------:R-:W3:Y:S01]  /*54b0*/  LDC.64 R2, c[0x4][R3] ;  /* 0x0100000003027b82 */ /* 0x000ee20000000a00 */
[----:B------:R-:W4:Y:S01]  /*54c0*/  LDCU.64 UR4, c[0x4][0x8] ;  /* 0x01000100ff0477ac */ /* 0x000f220008000a00 */
[----:B-1----:R-:W-:Y:S01]  /*54d0*/  MOV R5, UR9 ;  /* 0x0000000900057c02 */ /* 0x002fe20008000f00 */
[----:B------:R-:W-:Y:S01]  /*54e0*/  IMAD.U32 R4, RZ, RZ, UR8 ;  /* 0x00000008ff047e24 */ /* 0x000fe2000f8e00ff */
[----:B--2---:R-:W-:Y:S01]  /*54f0*/  MOV R7, UR7 ;  /* 0x0000000700077c02 */ /* 0x004fe20008000f00 */
[----:B------:R-:W-:Y:S01]  /*5500*/  IMAD.U32 R6, RZ, RZ, UR6 ;  /* 0x00000006ff067e24 */ /* 0x000fe2000f8e00ff */
[----:B----4-:R-:W-:Y:S01]  /*5510*/  MOV R11, UR5 ;  /* 0x00000005000b7c02 */ /* 0x010fe20008000f00 */
[----:B------:R-:W-:Y:S02]  /*5520*/  IMAD.U32 R10, RZ, RZ, UR4 ;  /* 0x00000004ff0a7e24 */ /* 0x000fe4000f8e00ff */
[----:B------:R-:W-:Y:S07]  /*5530*/  LEPC R20, `(.L_x_93) ;  /* 0x000000001014794e */ /* 0x000fee0000000000 */
[----:B---3-5:R-:W-:Y:S05]  /*5540*/  CALL.ABS.NOINC R2 ;  /* 0x0000000002007343 */ /* 0x028fea0003c00000 */
.L_x_93:
[----:B------:R-:W-:Y:S01]  /*5550*/  LOP3.LUT P0, RZ, R179, 0x1b0, RZ, 0xc0, !PT ;  /* 0x000001b0b3ff7812 */ /* 0x000fe2000780c0ff */
[----:B------:R-:W-:Y:S11]  /*5560*/  BSSY.RECONVERGENT B6, `(.L_x_94) ;  /* 0x0000013000067945 */ /* 0x000ff60003800200 */
[----:B------:R-:W-:Y:S01]  /*5570*/  @!UPT UIADD3 URZ, UPT, UPT, URZ, URZ, URZ ;  /* 0x000000fffffff290 */ /* 0x000fe2000fffe0ff */
[----:B------:R-:W-:Y:S05]  /*5580*/  @!P0 BRA `(.L_x_95) ;  /* 0x0000000000408947 */ /* 0x000fea0003800000 */
        /* <DEDUP_REMOVED lines=16> */
.L_x_95:
[----:B------:R-:W-:Y:S05]  /*5690*/  BSYNC.RECONVERGENT B6 ;  /* 0x0000000000067941 */ /* 0x000fea0003800200 */
.L_x_94:
[----:B------:R-:W-:Y:S01]  /*56a0*/  ISETP.NE.U32.AND P3, PT, R150, RZ, PT ;  /* 0x000000ff9600720c */ /* 0x000fe20003f65070 */
[----:B------:R-:W-:Y:S01]  /*56b0*/  UISETP.NE.AND UP1, UPT, UR44, URZ, UPT ;  /* 0x000000ff2c00728c */ /* 0x000fe2000bf25270 */
[----:B------:R-:W-:Y:S02]  /*56c0*/  ISETP.NE.U32.AND P4, PT, R146, RZ, PT ;  /* 0x000000ff9200720c */ /* 0x000fe40003f85070 */
[----:B------:R-:W-:Y:S02]  /*56d0*/  ISETP.NE.AND.EX P3, PT, R151, RZ, PT, P3 ;  /* 0x000000ff9700720c */ /* 0x000fe40003f65330 */
[----:B------:R-:W-:Y:S02]  /*56e0*/  PLOP3.LUT P1, PT, PT, PT, PT, 0x8, 0x80 ;  /* 0x000000000080781c */ /* 0x000fe40003f2e170 */
[----:B------:R-:W-:Y:S02]  /*56f0*/  PLOP3.LUT P0, PT, PT, PT, UP1, 0x80, 0x8 ;  /* 0x000000000008781c */ /* 0x000fe40003f0f018 */
[----:B------:R-:W-:Y:S02]  /*5700*/  ISETP.NE.AND.EX P4, PT, R147, RZ, PT, P4 ;  /* 0x000000ff9300720c */ /* 0x000fe40003f85340 */
[----:B------:R-:W1:Y:S09]  /*5710*/  @UP1 LDCU.64 UR4, c[0x0][0x888] ;  /* 0x00011100ff0417ac */ /* 0x000e720008000a00 */
[----:B------:R-:W-:Y:S01]  /*5720*/  @P0 PLOP3.LUT P1, PT, P3, PT, PT, 0x80, 0x8 ;  /* 0x000000000008081c */ /* 0x000fe20001f2f070 */
[----:B-1----:R-:W-:Y:S04]  /*5730*/  @UP1 UISETP.NE.U32.AND UP0, UPT, UR4, URZ, UPT ;  /* 0x000000ff0400128c */ /* 0x002fe8000bf05070 */
[----:B------:R-:W-:Y:S04]  /*5740*/  @UP1 UISETP.NE.AND.EX UP0, UPT, UR5, URZ, UPT, UP0 ;  /* 0x000000ff0500128c */ /* 0x000fe8000bf05300 */
[----:B------:R-:W-:Y:S01]  /*5750*/  @UP1 USEL UR4, URZ, 0xffffffff, UP0 ;  /* 0xffffffffff041887 */ /* 0x000fe20008000000 */
[----:B------:R-:W-:Y:S11]  /*5760*/  @!P3 BRA `(.L_x_96) ;  /* 0x00000000002cb947 */ /* 0x000ff60003800000 */
[----:B------:R-:W-:Y:S01]  /*5770*/  ISETP.NE.U32.AND P2, PT, R148, RZ, PT ;  /* 0x000000ff9400720c */ /* 0x000fe20003f45070 */
[----:B------:R-:W-:Y:S03]  /*5780*/  IMAD.MOV.U32 R164, RZ, RZ, 0x1 ;  /* 0x00000001ffa47424 */ /* 0x000fe600078e00ff */
[----:B------:R-:W-:Y:S11]  /*5790*/  ISETP.NE.AND.EX P2, PT, R149, RZ, PT, P2 ;  /* 0x000000ff9500720c */ /* 0x000ff60003f45320 */
[----:B------:R-:W-:Y:S02]  /*57a0*/  @!UPT UIADD3 URZ, UPT, UPT, URZ, URZ, URZ ;  /* 0x000000fffffff290 */ /* 0x000fe4000fffe0ff */
[----:B------:R-:W1:Y:S01]  /*57b0*/  @P2 LDC.64 R2, c[0x0][0x888] ;  /* 0x00022200ff022b82 */ /* 0x000e620000000a00 */
[----:B------:R-:W-:Y:S04]  /*57c0*/  @P2 IMAD R0, R150, UR36, RZ ;  /* 0x0000002496002c24 */ /* 0x000fe8000f8e02ff */
[----:B-1----:R-:W-:Y:S04]  /*57d0*/  @P2 IMAD.WIDE R2, R0, 0x4, R2 ;  /* 0x0000000400022825 */ /* 0x002fe800078e0202 */
[----:B------:R-:W-:Y:S01]  /*57e0*/  HFMA2 R0, -RZ, RZ, 0, 5.9604644775390625e-08 ;  /* 0x00000001ff007431 */ /* 0x000fe200000001ff */
[----:B-----5:R1:W5:Y:S04]  /*57f0*/  @P2 LDG.E R81, desc[UR40][R2.64] ;  /* 0x0000002802512981 */ /* 0x020368000c1e1900 */
[----:B------:R-:W-:Y:S01]  /*5800*/  @!P2 PRMT R164, R0, 0x7610, R164 ;  /* 0x0000761000a4a816 */ /* 0x000fe200000000a4 */
[----:B-1----:R-:W2:Y:S06]  /*5810*/  @!P2 LDC R81, c[0x0][0x880] ;  /* 0x00022000ff51ab82 */ /* 0x002eac0000000800 */
.L_x_96:
[----:B------:R-:W-:Y:S05]  /*5820*/  @!P4 BRA `(.L_x_97) ;  /* 0x000000000020c947 */ /* 0x000fea0003800000 */
[----:B------:R-:W-:Y:S04]  /*5830*/  ISETP.NE.U32.AND P2, PT, R144, RZ, PT ;  /* 0x000000ff9000720c */ /* 0x000fe80003f45070 */
[----:B------:R-:W-:Y:S11]  /*5840*/  ISETP.NE.AND.EX P2, PT, R145, RZ, PT, P2 ;  /* 0x000000ff9100720c */ /* 0x000ff60003f45320 */
[----:B------:R-:W-:Y:S02]  /*5850*/  @!UPT UIADD3 URZ, UPT, UPT, URZ, URZ, URZ ;  /* 0x000000fffffff290 */ /* 0x000fe4000fffe0ff */
[----:B------:R-:W1:Y:S01]  /*5860*/  @P2 LDC.64 R2, c[0x0][0x8a8] ;  /* 0x00022a00ff022b82 */ /* 0x000e620000000a00 */
[----:B------:R-:W-:Y:S04]  /*5870*/  @P2 IMAD R0, R146, UR36, RZ ;  /* 0x0000002492002c24 */ /* 0x000fe8000f8e02ff */
[----:B-1----:R-:W-:Y:S05]  /*5880*/  @P2 IMAD.WIDE R2, R0, 0x4, R2 ;  /* 0x0000000400022825 */ /* 0x002fea00078e0202 */
[----:B-----5:R1:W5:Y:S02]  /*5890*/  @P2 LDG.E R78, desc[UR40][R2.64] ;  /* 0x00000028024e2981 */ /* 0x020364000c1e1900 */
[----:B-1----:R-:W3:Y:S02]  /*58a0*/  @!P2 LDC R78, c[0x0][0x8a0] ;  /* 0x00022800ff4eab82 */ /* 0x002ee40000000800 */
.L_x_97:
[----:B--2--5:R-:W-:Y:S01]  /*58b0*/  @P0 FSETP.NEU.AND P4, PT, R81, RZ, PT ;  /* 0x000000ff5100020b */ /* 0x024fe20003f8d000 */
[----:B------:R-:W-:Y:S01]  /*58c0*/  IMAD.U32 R0, RZ, RZ, UR4 ;  /* 0x00000004ff007e24 */ /* 0x000fe2000f8e00ff */
[----:B------:R-:W-:Y:S01]  /*58d0*/  @P0 LOP3.LUT P2, RZ, R164, 0xff, RZ, 0xc0, !PT ;  /* 0x000000ffa4ff0812 */ /* 0x000fe2000784c0ff */
[----:B------:R-:W-:Y:S01]  /*58e0*/  BSSY B1, `(.L_x_98) ;  /* 0x000003d000017945 */ /* 0x000fe20003800000 */
[----:B------:R-:W-:Y:S01]  /*58f0*/  @P0 SEL R3, RZ, 0xffffffff, P4 ;  /* 0xffffffffff030807 */ /* 0x000fe20002000000 */
[C---:B------:R-:W-:Y:S01]  /*5900*/  IMAD R64, R76.reuse, 0x40, R79 ;  /* 0x000000404c407824 */ /* 0x040fe200078e024f */
[----:B------:R-:W-:Y:S02]  /*5910*/  LEA R156, R76, UR43, 0x3 ;  /* 0x0000002b4c9c7c11 */ /* 0x000fe4000f8e18ff */
[----:B------:R-:W-:Y:S02]  /*5920*/  CS2R R86, SRZ ;  /* 0x0000000000567805 */ /* 0x000fe4000001ff00 */
[----:B------:R-:W-:Y:S02]  /*5930*/  @P1 SEL R3, R0, R3, !P2 ;  /* 0x0000000300031207 */ /* 0x000fe40005000000 */
[----:B------:R-:W-:Y:S02]  /*5940*/  CS2R R84, SRZ ;  /* 0x0000000000547805 */ /* 0x000fe4000001ff00 */
[----:B------:R-:W-:Y:S02]  /*5950*/  SHF.L.U32 R5, R175, 0x1f, RZ ;  /* 0x0000001faf057819 */ /* 0x000fe400000006ff */
[----:B------:R-:W-:Y:S02]  /*5960*/  CS2R R90, SRZ ;  /* 0x00000000005a7805 */ /* 0x000fe4000001ff00 */
[----:B------:R-:W-:Y:S02]  /*5970*/  @P0 LOP3.LUT R3, R3, 0x1, RZ, 0xc0, !PT ;  /* 0x0000000103030812 */ /* 0x000fe400078ec0ff */
[----:B------:R-:W-:Y:S02]  /*5980*/  CS2R R88, SRZ ;  /* 0x0000000000587805 */ /* 0x000fe4000001ff00 */
[----:B------:R-:W-:Y:S02]  /*5990*/  PLOP3.LUT P5, PT, PT, PT, PT, 0x8, 0x80 ;  /* 0x000000000080781c */ /* 0x000fe40003fae170 */
[----:B------:R-:W-:Y:S02]  /*59a0*/  CS2R R98, SRZ ;  /* 0x0000000000627805 */ /* 0x000fe4000001ff00 */
[----:B------:R-:W-:Y:S02]  /*59b0*/  ISETP.NE.U32.OR P1, PT, R3, 0x1, !P0 ;  /* 0x000000010300780c */ /* 0x000fe40004725470 */
[----:B------:R-:W-:Y:S02]  /*59c0*/  CS2R R96, SRZ ;  /* 0x0000000000607805 */ /* 0x000fe4000001ff00 */
[----:B------:R-:W-:Y:S02]  /*59d0*/  CS2R R94, SRZ ;  /* 0x00000000005e7805 */ /* 0x000fe4000001ff00 */
[----:B------:R-:W-:Y:S07]  /*59e0*/  CS2R R92, SRZ ;  /* 0x00000000005c7805 */ /* 0x000fee000001ff00 */
[----:B------:R-:W-:Y:S04]  /*59f0*/  @P1 SHF.L.U32 R2, R173, 0x1f, RZ ;  /* 0x0000001fad021819 */ /* 0x000fe800000006ff */
[----:B------:R-:W1:Y:S01]  /*5a00*/  @P1 SYNCS.PHASECHK.TRANS64.TRYWAIT P0, [UR43+0x110], R2 ;  /* 0x00011002ff0015a7 */ /* 0x000e62000800112b */
[----:B------:R2:W4:Y:S01]  /*5a10*/  SYNCS.PHASECHK.TRANS64.TRYWAIT P4, [R156+URZ+0x150], R5 ;  /* 0x000150059c0075a7 */ /* 0x00052200080811ff */
[----:B-1----:R-:W-:Y:S01]  /*5a20*/  @P1 PLOP3.LUT P5, PT, P0, PT, PT, 0x8, 0x80 ;  /* 0x000000000080181c */ /* 0x002fe200007ae170 */
[----:B------:R-:W-:Y:S01]  /*5a30*/  @!UPT UIADD3 URZ, UPT, UPT, URZ, URZ, URZ ;  /* 0x000000fffffff290 */ /* 0x000fe2000fffe0ff */
[----:B--2-4-:R-:W-:Y:S11]  /*5a40*/  @!P1 BRA `(.L_x_99) ;  /* 0x0000000000989947 */ /* 0x014ff60003800000 */
[----:B------:R-:W-:Y:S01]  /*5a50*/  ISETP.NE.U32.AND P0, PT, RZ, UR38, PT ;  /* 0x00000026ff007c0c */ /* 0x000fe2000bf05070 */
[----:B------:R-:W-:Y:S01]  /*5a60*/  BSSY B0, `(.L_x_100) ;  /* 0x0000016000007945 */ /* 0x000fe20003800000 */
[----:B------:R-:W-:Y:S02]  /*5a70*/  FSETP.NEU.AND P2, PT, R81, RZ, PT ;  /* 0x000000ff5100720b */ /* 0x000fe40003f4d000 */
[----:B------:R-:W-:Y:S02]  /*5a80*/  CS2R R94, SRZ ;  /* 0x00000000005e7805 */ /* 0x000fe4000001ff00 */
[----:B------:R-:W-:Y:S02]  /*5a90*/  ISETP.NE.AND.EX P0, PT, RZ, UR39, PT, P0 ;  /* 0x00000027ff007c0c */ /* 0x000fe4000bf05300 */
[----:B------:R-:W-:Y:S02]  /*5aa0*/  CS2R R92, SRZ ;  /* 0x00000000005c7805 */ /* 0x000fe4000001ff00 */
[----:B------:R-:W-:Y:S02]  /*5ab0*/  LOP3.LUT P1, RZ, R164, 0xff, RZ, 0xc0, !PT ;  /* 0x000000ffa4ff7812 */ /* 0x000fe4000782c0ff */
[----:B------:R-:W-:Y:S02]  /*5ac0*/  CS2R R98, SRZ ;  /* 0x0000000000627805 */ /* 0x000fe4000001ff00 */
[----:B------:R-:W-:Y:S02]  /*5ad0*/  SEL R0, RZ, 0xffffffff, P2 ;  /* 0xffffffffff007807 */ /* 0x000fe40001000000 */
[----:B------:R-:W-:Y:S02]  /*5ae0*/  CS2R R96, SRZ ;  /* 0x0000000000607805 */ /* 0x000fe4000001ff00 */
[----:B------:R-:W-:Y:S02]  /*5af0*/  SEL R3, RZ, 0xffffffff, P0 ;  /* 0xffffffffff037807 */ /* 0x000fe40000000000 */
[----:B------:R-:W-:Y:S02]  /*5b00*/  CS2R R90, SRZ ;  /* 0x00000000005a7805 */ /* 0x000fe4000001ff00 */
[----:B------:R-:W-:Y:S02]  /*5b10*/  CS2R R88, SRZ ;  /* 0x0000000000587805 */ /* 0x000fe4000001ff00 */
[----:B------:R-:W-:Y:S02]  /*5b20*/  CS2R R86, SRZ ;  /* 0x0000000000567805 */ /* 0x000fe4000001ff00 */
[----:B------:R-:W-:Y:S02]  /*5b30*/  @P3 SEL R0, R3, R0, !P1 ;  /* 0x0000000003003207 */ /* 0x000fe40004800000 */
[----:B------:R-:W-:Y:S02]  /*5b40*/  CS2R R84, SRZ ;  /* 0x0000000000547805 */ /* 0x000fe4000001ff00 */
[----:B------:R-:W-:Y:S04]  /*5b50*/  LOP3.LUT R0, R0, 0x1, RZ, 0xc0, !PT ;  /* 0x0000000100007812 */ /* 0x000fe800078ec0ff */
[----:B------:R-:W-:Y:S01]  /*5b60*/  ISETP.NE.U32.AND P0, PT, R0, 0x1, PT ;  /* 0x000000010000780c */ /* 0x000fe20003f05070 */
[----:B------:R-:W-:Y:S01]  /*5b70*/  @!UPT UIADD3 URZ, UPT, UPT, URZ, URZ, URZ ;  /* 0x000000fffffff290 */ /* 0x000fe2000fffe0ff */
[----:B------:R-:W-:Y:S11]  /*5b80*/  @!P5 BRA `(.L_x_101) ;  /* 0x00000000000cd947 */ /* 0x000ff60003800000 */
[----:B------:R-:W-:Y:S04]  /*5b90*/  SHF.L.U32 R3, R173, 0x1f, RZ ;  /* 0x0000001fad037819 */ /* 0x000fe800000006ff */
[----:B------:R-:W1:Y:S02]  /*5ba0*/  SYNCS.PHASECHK.TRANS64.TRYWAIT P1, [UR43+0x110], R3 ;  /* 0x00011003ff0075a7 */ /* 0x000e64000802112b */
[----:B-1----:R-:W-:Y:S05]  /*5bb0*/  @!P1 BRA `(.L_x_102) ;  /* 0x0000002000989947 */ /* 0x002fea0003800000 */
.L_x_101:
[----:B------:R-:W-:Y:S05]  /*5bc0*/  BSYNC B0 ;  /* 0x0000000000007941 */ /* 0x000fea0003800000 */
.L_x_100:
[----:B------:R2:W4:Y:S01]  /*5bd0*/  @P0 LDS.128 R92, [R168+UR43+0x200] ;  /* 0x0002002ba85c0984 */ /* 0x0005220008000c00 */
[----:B------:R-:W-:Y:S01]  /*5be0*/  UIADD3 UR4, UPT, UPT, UR43, 0x118, URZ ;  /* 0x000001182b047890 */ /* 0x000fe2000fffe0ff */
[----:B------:R-:W-:Y:S02]  /*5bf0*/  LOP3.LUT R173, R173, 0x1, RZ, 0x3c, !PT ;  /* 0x00000001adad7812 */ /* 0x000fe400078e3cff */
[----:B------:R2:W1:Y:S01]  /*5c00*/  @P0 LDS.128 R96, [R178+0x10] ;  /* 0x00001000b2600984 */ /* 0x0004620000000c00 */
[----:B------:R-:W-:Y:S03]  /*5c10*/  UPRMT UR4, UR37, 0x654, UR4 ;  /* 0x0000065425047896 */ /* 0x000fe60008000004 */
[----:B------:R2:W1:Y:S04]  /*5c20*/  @P0 LDS.128 R88, [R177+0x20] ;  /* 0x00002000b1580984 */ /* 0x0004680000000c00 */
[----:B------:R2:W1:Y:S01]  /*5c30*/  @P0 LDS.128 R84, [R176+0x30] ;  /* 0x00003000b0540984 */ /* 0x0004620000000c00 */
[----:B------:R-:W-:Y:S01]  /*5c40*/  @!PT LDS RZ, [RZ] ;  /* 0x00000000fffff984 */ /* 0x000fe20000000800 */
[----:B------:R-:W-:Y:S01]  /*5c50*/  @!PT LDS RZ, [RZ] ;  /* 0x00000000fffff984 */ /* 0x000fe20000000800 */
[----:B------:R-:W-:Y:S01]  /*5c60*/  @!PT LDS RZ, [RZ] ;  /* 0x00000000fffff984 */ /* 0x000fe20000000800 */
[----:B------:R-:W-:Y:S01]  /*5c70*/  @!PT LDS RZ, [RZ] ;  /* 0x00000000fffff984 */ /* 0x000fe20000000800 */
[----:B------:R5:W-:Y:S06]  /*5c80*/  MEMBAR.ALL.CTA ;  /* 0x0000000000007992 */ /* 0x000bec0000008000 */
[----:B-----5:R-:W5:Y:S02]  /*5c90*/  FENCE.VIEW.ASYNC.S ;  /* 0x00000000000073c6 */ /* 0x020f640000000000 */
[----:B-----5:R-:W-:Y:S01]  /*5ca0*/  SYNCS.ARRIVE.TRANS64.RED.A1T0 RZ, [UR4], RZ ;  /* 0x000000ffffff79a7 */ /* 0x020fe20008100404 */
.L_x_99:
[----:B------:R-:W-:Y:S05]  /*5cb0*/  BSYNC B1 ;  /* 0x0000000000017941 */ /* 0x000fea0003800000 */
.L_x_98:
[----:B-1----:R-:W-:Y:S04]  /*5cc0*/  SHF.R.U32.HI R0, RZ, 0x15, R64 ;  /* 0x00000015ff007819 */ /* 0x002fe80000011640 */
[----:B------:R-:W-:Y:S01]  /*5cd0*/  LOP3.LUT P0, RZ, R0, 0x3, R169, 0x48, !PT ;  /* 0x0000000300ff7812 */ /* 0x000fe200078048a9 */
[----:B------:R-:W-:Y:S01]  /*5ce0*/  @!UPT UIADD3 URZ, UPT, UPT, URZ, URZ, URZ ;  /* 0x000000fffffff290 */ /* 0x000fe2000fffe0ff */
[----:B------:R-:W-:Y:S11]  /*5cf0*/  @P4 BRA `(.L_x_103) ;  /* 0x0000000000084947 */ /* 0x000ff60003800000 */
[----:B------:R-:W1:Y:S02]  /*5d00*/  SYNCS.PHASECHK.TRANS64.TRYWAIT P1, [R156+URZ+0x150], R5 ;  /* 0x000150059c0075a7 */ /* 0x000e6400080211ff */
[----:B-1----:R-:W-:Y:S05]  /*5d10*/  @!P1 BRA `(.L_x_104) ;  /* 0x0000002000589947 */ /* 0x002fea0003800000 */
.L_x_103:
[----:B------:R-:W-:Y:S05]  /*5d20*/  @!P0 BRA `(.L_x_105) ;  /* 0x0000000000408947 */ /* 0x000fea0003800000 */
[----:B------:R-:W1:Y:S01]  /*5d30*/  LDCU.64 UR8, c[0x4][0x70] ;  /* 0x01000e00ff0877ac */ /* 0x000e620008000a00 */
[----:B------:R-:W-:Y:S01]  /*5d40*/  MOV R3, 0x0 ;  /* 0x0000000000037802 */ /* 0x000fe20000000f00 */
[----:B------:R-:W-:Y:S02]  /*5d50*/  HFMA2 R12, -RZ, RZ, 0, 5.9604644775390625e-08 ;  /* 0x00000001ff0c7431 */ /* 0x000fe400000001ff */
[----:B------:R-:W-:Y:S02]  /*5d60*/  IMAD.MOV.U32 R8, RZ, RZ, 0x192 ;  /* 0x00000192ff087424 */ /* 0x000fe400078e00ff */
[----:B------:R-:W-:Y:S01]  /*5d70*/  IMAD.MOV.U32 R13, RZ, RZ, RZ ;  /* 0x000000ffff0d7224 */ /* 0x000fe200078e00ff */
[----:B------:R-:W5:Y:S01]  /*5d80*/  LDCU.64 UR6, c[0x4][0x78] ;  /* 0x01000f00ff0677ac */ /* 0x000f620008000a00 */
[----:B------:R-:W2:Y:S01]  /*5d90*/  LDC.64 R2, c[0x4][R3] ;  /* 0x0100000003027b82 */ /* 0x000ea20000000a00 */
[----:B------:R-:W3:Y:S01]  /*5da0*/  LDCU.64 UR4, c[0x4][0x10] ;  /* 0x01000200ff0477ac */ /* 0x000ee20008000a00 */
[----:B-1----:R-:W-:Y:S01]  /*5db0*/  MOV R5, UR9 ;  /* 0x0000000900057c02 */ /* 0x002fe20008000f00 */
[----:B------:R-:W-:Y:S01]  /*5dc0*/  IMAD.U32 R4, RZ, RZ, UR8 ;  /* 0x00000008ff047e24 */ /* 0x000fe2000f8e00ff */
[----:B-----5:R-:W-:Y:S01]  /*5dd0*/  MOV R7, UR7 ;  /* 0x0000000700077c02 */ /* 0x020fe20008000f00 */
[----:B------:R-:W-:Y:S01]  /*5de0*/  IMAD.U32 R6, RZ, RZ, UR6 ;  /* 0x00000006ff067e24 */ /* 0x000fe2000f8e00ff */
[----:B---3--:R-:W-:Y:S01]  /*5df0*/  MOV R11, UR5 ;  /* 0x00000005000b7c02 */ /* 0x008fe20008000f00 */
[----:B------:R-:W-:Y:S02]  /*5e00*/  IMAD.U32 R10, RZ, RZ, UR4 ;  /* 0x00000004ff0a7e24 */ /* 0x000fe4000f8e00ff */
[----:B------:R-:W-:Y:S07]  /*5e10*/  LEPC R20, `(.L_x_105) ;  /* 0x000000001014794e */ /* 0x000fee0000000000 */
[----:B--2-4-:R-:W-:Y:S05]  /*5e20*/  CALL.ABS.NOINC R2 ;  /* 0x0000000002007343 */ /* 0x014fea0003c00000 */
.L_x_105:
[----:B------:R-:W-:Y:S01]  /*5e30*/  LOP3.LUT P0, RZ, R166, 0x60, RZ, 0xc0, !PT ;  /* 0x00000060a6ff7812 */ /* 0x000fe2000780c0ff */
[----:B------:R-:W-:Y:S05]  /*5e40*/  WARPSYNC.ALL ;  /* 0x0000000000007948 */ /* 0x000fea0003800000 */
[----:B------:R-:W-:Y:S01]  /*5e50*/  R2UR UR4, R64 ;  /* 0x00000000400472ca */ /* 0x000fe200000e0000 */
[----:B------:R-:W-:Y:S01]  /*5e60*/  BSSY.RECONVERGENT B0, `(.L_x_106) ;  /* 0x0000121000007945 */ /* 0x000fe20003800200 */
[-C--:B----4-:R-:W-:Y:S02]  /*5e70*/  F2FP.F16.E5M2.UNPACK_B R82, R92.reuse ;  /* 0x0000005cff52723e */ /* 0x090fe400020004ff */
[----:B------:R-:W-:Y:S02]  /*5e80*/  F2FP.F16.E5M2.UNPACK_B R109, R92.H1 ;  /* 0x0000005cff6d723e */ /* 0x000fe400030004ff */
[-C--:B------:R-:W-:Y:S01]  /*5e90*/  F2FP.F16.E5M2.UNPACK_B R107, R93.reuse ;  /* 0x0000005dff6b723e */ /* 0x080fe200020004ff */
[--C-:B------:R-:W-:Y:S01]  /*5ea0*/  HADD2.F32 R80, -RZ, R82.reuse.H0_H0 ;  /* 0x20000052ff507230 */ /* 0x100fe20000004100 */
[----:B------:R-:W-:Y:S01]  /*5eb0*/  F2FP.F16.E5M2.UNPACK_B R105, R93.H1 ;  /* 0x0000005dff69723e */ /* 0x000fe200030004ff */
[----:B------:R-:W-:Y:S01]  /*5ec0*/  HADD2.F32 R82, -RZ, R82.H1_H1 ;  /* 0x30000052ff527230 */ /* 0x000fe20000004100 */
[-C--:B------:R-:W-:Y:S01]  /*5ed0*/  F2FP.F16.E5M2.UNPACK_B R130, R84.reuse ;  /* 0x00000054ff82723e */ /* 0x080fe200020004ff */
[--C-:B------:R-:W-:Y:S01]  /*5ee0*/  HADD2.F32 R83, -RZ, R109.reuse.H0_H0 ;  /* 0x2000006dff537230 */ /* 0x100fe20000004100 */
[----:B------:R-:W-:Y:S01]  /*5ef0*/  F2FP.F16.E5M2.UNPACK_B R132, R84.H1 ;  /* 0x00000054ff84723e */ /* 0x000fe200030004ff */
[----:B------:R-:W3:Y:S01]  /*5f00*/  LDTM.x64 R4, tmem[UR4] ;  /* 0x00000004000479ee */ /* 0x000ee20008340000 */
[----:B------:R-:W-:Y:S01]  /*5f10*/  NOP ;  /* 0x0000000000007918 */ /* 0x000fe20000000000 */
[----:B------:R-:W-:Y:S01]  /*5f20*/  R2UR UR5, R156 ;  /* 0x000000009c0572ca */ /* 0x000fe200000e0000 */
[--C-:B------:R-:W-:Y:S01]  /*5f30*/  HADD2.F32 R129, -RZ, R130.reuse.H0_H0 ;  /* 0x20000082ff817230 */ /* 0x100fe20000004100 */
[----:B------:R-:W-:Y:S01]  /*5f40*/  F2FP.F16.E5M2.UNPACK_B R93, R94 ;  /* 0x0000005eff5d723e */ /* 0x000fe200020004ff */
[----:B------:R-:W-:Y:S01]  /*5f50*/  HADD2.F32 R130, -RZ, R130.H1_H1 ;  /* 0x30000082ff827230 */ /* 0x000fe20000004100 */
[-C--:B------:R-:W-:Y:S01]  /*5f60*/  F2FP.F16.E5M2.UNPACK_B R134, R85.reuse ;  /* 0x00000055ff86723e */ /* 0x080fe200020004ff */
[----:B------:R-:W-:Y:S01]  /*5f70*/  HADD2.F32 R84, -RZ, R109.H1_H1 ;  /* 0x3000006dff547230 */ /* 0x000fe20000004100 */
[----:B------:R-:W-:Y:S01]  /*5f80*/  F2FP.F16.E5M2.UNPACK_B R136, R85.H1 ;  /* 0x00000055ff88723e */ /* 0x000fe200030004ff */
[--C-:B------:R-:W-:Y:S01]  /*5f90*/  HADD2.F32 R85, -RZ, R107.reuse.H0_H0 ;  /* 0x2000006bff557230 */ /* 0x100fe20000004100 */
[-C--:B------:R-:W-:Y:S01]  /*5fa0*/  F2FP.F16.E5M2.UNPACK_B R138, R86.reuse ;  /* 0x00000056ff8a723e */ /* 0x080fe200020004ff */
[--C-:B------:R-:W-:Y:S01]  /*5fb0*/  HADD2.F32 R133, -RZ, R134.reuse.H0_H0 ;  /* 0x20000086ff857230 */ /* 0x100fe20000004100 */
[----:B------:R-:W-:Y:S01]  /*5fc0*/  F2FP.F16.E5M2.UNPACK_B R140, R86.H1 ;  /* 0x00000056ff8c723e */ /* 0x000fe200030004ff */
[----:B------:R-:W-:Y:S01]  /*5fd0*/  HADD2.F32 R86, -RZ, R107.H1_H1 ;  /* 0x3000006bff567230 */ /* 0x000fe20000004100 */
[----:B------:R-:W-:Y:S01]  /*5fe0*/  F2FP.F16.E5M2.UNPACK_B R142, R87 ;  /* 0x00000057ff8e723e */ /* 0x000fe200020004ff */
[----:B------:R-:W-:Y:S01]  /*5ff0*/  UIADD3 UR5, UPT, UPT, UR5, 0x170, URZ ;  /* 0x0000017005057890 */ /* 0x000fe2000fffe0ff */
[----:B------:R-:W-:Y:S01]  /*6000*/  HADD2.F32 R134, -RZ, R134.H1_H1 ;  /* 0x30000086ff867230 */ /* 0x000fe20000004100 */
[----:B------:R-:W-:Y:S01]  /*6010*/  F2FP.F16.E5M2.UNPACK_B R114, R88 ;  /* 0x00000058ff72723e */ /* 0x000fe200020004ff */
[--C-:B------:R-:W-:Y:S01]  /*6020*/  HADD2.F32 R137, -RZ, R138.reuse.H0_H0 ;  /* 0x2000008aff897230 */ /* 0x100fe20000004100 */
[----:B------:R-:W-:Y:S01]  /*6030*/  UPRMT UR5, UR37, 0x654, UR5 ;  /* 0x0000065425057896 */ /* 0x000fe20008000005 */
[----:B------:R-:W-:Y:S01]  /*6040*/  HADD2.F32 R138, -RZ, R138.H1_H1 ;  /* 0x3000008aff8a7230 */ /* 0x000fe20000004100 */
[-C--:B------:R-:W-:Y:S01]  /*6050*/  F2FP.F16.E5M2.UNPACK_B R118, R89.reuse ;  /* 0x00000059ff76723e */ /* 0x080fe200020004ff */
[--C-:B------:R-:W-:Y:S01]  /*6060*/  HADD2.F32 R113, -RZ, R114.reuse.H0_H0 ;  /* 0x20000072ff717230 */ /* 0x100fe20000004100 */
[----:B------:R-:W-:Y:S01]  /*6070*/  F2FP.F16.E5M2.UNPACK_B R120, R89.H1 ;  /* 0x00000059ff78723e */ /* 0x000fe200030004ff */
[C---:B---3--:R-:W-:Y:S01]  /*6080*/  FMUL R4, R78.reuse, R4 ;  /* 0x000000044e047220 */ /* 0x048fe20000400000 */
[C---:B------:R-:W-:Y:S01]  /*6090*/  FMUL R5, R78.reuse, R5 ;  /* 0x000000054e057220 */ /* 0x040fe20000400000 */
[C---:B------:R-:W-:Y:S01]  /*60a0*/  FMUL R8, R78.reuse, R8 ;  /* 0x000000084e087220 */ /* 0x040fe20000400000 */
[C---:B------:R-:W-:Y:S01]  /*60b0*/  FMUL R9, R78.reuse, R9 ;  /* 0x000000094e097220 */ /* 0x040fe20000400000 */
[----:B------:R-:W-:Y:S01]  /*60c0*/  SYNCS.ARRIVE.TRANS64.RED.A1T0 RZ, [UR5], RZ ;  /* 0x000000ffffff79a7 */ /* 0x000fe20008100405 */
[C---:B------:R-:W-:Y:S01]  /*60d0*/  FFMA R4, R81.reuse, R80, R4 ;  /* 0x0000005051047223 */ /* 0x040fe20000000004 */
[C---:B------:R-:W-:Y:S01]  /*60e0*/  FFMA R5, R81.reuse, R82, R5 ;  /* 0x0000005251057223 */ /* 0x040fe20000000005 */
[----:B------:R-:W-:Y:S02]  /*60f0*/  HADD2.F32 R89, -RZ, R93.H0_H0 ;  /* 0x2000005dff597230 */ /* 0x000fe40000004100 */
[C---:B------:R-:W-:Y:S01]  /*6100*/  FMUL R12, R78.reuse, R12 ;  /* 0x0000000c4e0c7220 */ /* 0x040fe20000400000 */
        /* <DEDUP_REMOVED lines=11> */
[----:B------:R-:W-:Y:S02]  /*61c0*/  HADD2.F32 R114, -RZ, R114.H1_H1 ;  /* 0x30000072ff727230 */ /* 0x000fe40000004100 */
[C---:B------:R-:W-:Y:S01]  /*61d0*/  FMUL R32, R78.reuse, R36 ;  /* 0x000000244e207220 */ /* 0x040fe20000400000 */
[C---:B------:R-:W-:Y:S01]  /*61e0*/  FMUL R33, R78.reuse, R37 ;  /* 0x000000254e217220 */ /* 0x040fe20000400000 */
[--C-:B------:R-:W-:Y:S02]  /*61f0*/  HADD2.F32 R117, -RZ, R118.reuse.H0_H0 ;  /* 0x20000076ff757230 */ /* 0x100fe40000004100 */
[C---:B------:R-:W-:Y:S01]  /*6200*/  FMUL R36, R78.reuse, R40 ;  /* 0x000000284e247220 */ /* 0x040fe20000400000 */
[----:B------:R-:W-:Y:S02]  /*6210*/  HADD2.F32 R118, -RZ, R118.H1_H1 ;  /* 0x30000076ff767230 */ /* 0x000fe40000004100 */
        /* <DEDUP_REMOVED lines=8> */
[----:B------:R-:W-:Y:S01]  /*62a0*/  F2FP.F16.E5M2.UNPACK_B R92, R94.H1 ;  /* 0x0000005eff5c723e */ /* 0x000fe200030004ff */
[C---:B------:R-:W-:Y:S01]  /*62b0*/  FMUL R53, R78.reuse, R57 ;  /* 0x000000394e357220 */ /* 0x040fe20000400000 */
[C---:B------:R-:W-:Y:S01]  /*62c0*/  FMUL R56, R78.reuse, R60 ;  /* 0x0000003c4e387220 */ /* 0x040fe20000400000 */
[----:B------:R-:W-:Y:S01]  /*62d0*/  F2FP.F16.E5M2.UNPACK_B R141, R87.H1 ;  /* 0x00000057ff8d723e */ /* 0x000fe200030004ff */
[C---:B------:R-:W-:Y:S01]  /*62e0*/  FMUL R57, R78.reuse, R61 ;  /* 0x0000003d4e397220 */ /* 0x040fe20000400000 */
[----:B------:R-:W-:Y:S02]  /*62f0*/  HADD2.F32 R80, -RZ, R142.H1_H1 ;  /* 0x3000008eff507230 */ /* 0x000fe40000004100 */
[C---:B------:R-:W-:Y:S01]  /*6300*/  FMUL R60, R78.reuse, R64 ;  /* 0x000000404e3c7220 */ /* 0x040fe20000400000 */
[----:B------:R-:W-:Y:S01]  /*6310*/  F2FP.F16.E5M2.UNPACK_B R116, R88.H1 ;  /* 0x00000058ff74723e */ /* 0x000fe200030004ff */
[C---:B------:R-:W-:Y:S01]  /*6320*/  FMUL R61, R78.reuse, R65 ;  /* 0x000000414e3d7220 */ /* 0x040fe20000400000 */
[C---:B------:R-:W-:Y:S01]  /*6330*/  FMUL R6, R78.reuse, R6 ;  /* 0x000000064e067220 */ /* 0x040fe20000400000 */
[----:B------:R-:W-:Y:S01]  /*6340*/  F2FP.F16.E5M2.UNPACK_B R94, R95 ;  /* 0x0000005fff5e723e */ /* 0x000fe200020004ff */
[C---:B------:R-:W-:Y:S01]  /*6350*/  FMUL R7, R78.reuse, R7 ;  /* 0x000000074e077220 */ /* 0x040fe20000400000 */
[--C-:B------:R-:W-:Y:S02]  /*6360*/  HADD2.F32 R87, -RZ, R105.reuse.H0_H0 ;  /* 0x20000069ff577230 */ /* 0x100fe40000004100 */
[C---:B------:R-:W-:Y:S01]  /*6370*/  FFMA R6, R81.reuse, R83, R6 ;  /* 0x0000005351067223 */ /* 0x040fe20000000006 */
[----:B------:R-:W-:Y:S01]  /*6380*/  F2FP.F16.E5M2.UNPACK_B R122, R90 ;  /* 0x0000005aff7a723e */ /* 0x000fe200020004ff */
[C---:B------:R-:W-:Y:S01]  /*6390*/  FFMA R7, R81.reuse, R84, R7 ;  /* 0x0000005451077223 */ /* 0x040fe20000000007 */
[C---:B------:R-:W-:Y:S01]  /*63a0*/  FFMA R8, R81.reuse, R85, R8 ;  /* 0x0000005551087223 */ /* 0x040fe20000000008 */
[----:B------:R-:W-:Y:S01]  /*63b0*/  F2FP.F16.E5M2.UNPACK_B R124, R90.H1 ;  /* 0x0000005aff7c723e */ /* 0x000fe200030004ff */
[----:B------:R-:W-:Y:S02]  /*63c0*/  HADD2.F32 R88, -RZ, R105.H1_H1 ;  /* 0x30000069ff587230 */ /* 0x000fe40000004100 */
[----:B------:R-:W-:Y:S01]  /*63d0*/  FFMA R9, R81, R86, R9 ;  /* 0x0000005651097223 */ /* 0x000fe20000000009 */
[----:B------:R-:W-:Y:S01]  /*63e0*/  F2FP.SATFINITE.E5M2.F32.PACK_AB_MERGE_C R156, R7, R6, RZ ;  /* 0x00000006079c723e */ /* 0x000fe200048060ff */
[----:B------:R-:W-:Y:S02]  /*63f0*/  HADD2.F32 R90, -RZ, R93.H1_H1 ;  /* 0x3000005dff5a7230 */ /* 0x000fe40000004100 */
[C---:B------:R-:W-:Y:S01]  /*6400*/  FMUL R10, R78.reuse, R10 ;  /* 0x0000000a4e0a7220 */ /* 0x040fe20000400000 */
[--C-:B------:R-:W-:Y:S01]  /*6410*/  HADD2.F32 R93, -RZ, R94.reuse.H0_H0 ;  /* 0x2000005eff5d7230 */ /* 0x100fe20000004100 */
[----:B------:R-:W-:Y:S01]  /*6420*/  F2FP.SATFINITE.E5M2.F32.PACK_AB_MERGE_C R156, R5, R4, R156 ;  /* 0x00000004059c723e */ /* 0x000fe2000480609c */
[----:B------:R-:W-:Y:S02]  /*6430*/  HADD2.F32 R94, -RZ, R94.H1_H1 ;  /* 0x3000005eff5e7230 */ /* 0x000fe40000004100 */
[C---:B------:R-:W-:Y:S01]  /*6440*/  FFMA R10, R81.reuse, R87, R10 ;  /* 0x00000057510a7223 */ /* 0x040fe2000000000a */
[--C-:B------:R-:W-:Y:S02]  /*6450*/  HADD2.F32 R121, -RZ, R122.reuse.H0_H0 ;  /* 0x2000007aff797230 */ /* 0x100fe40000004100 */
[C---:B------:R-:W-:Y:S01]  /*6460*/  FMUL R11, R78.reuse, R11 ;  /* 0x0000000b4e0b7220 */ /* 0x040fe20000400000 */
[----:B------:R-:W-:Y:S01]  /*6470*/  F2FP.F16.E5M2.UNPACK_B R126, R91 ;  /* 0x0000005bff7e723e */ /* 0x000fe200020004ff */
[----:B------:R-:W-:Y:S01]  /*6480*/  HADD2.F32 R122, -RZ, R122.H1_H1 ;  /* 0x3000007aff7a7230 */ /* 0x000fe20000004100 */
[----:B------:R-:W-:Y:S01]  /*6490*/  F2FP.F16.E5M2.UNPACK_B R103, R95.H1 ;  /* 0x0000005fff67723e */ /* 0x000fe200030004ff */
[C---:B------:R-:W-:Y:S01]  /*64a0*/  FFMA R11, R81.reuse, R88, R11 ;  /* 0x00000058510b7223 */ /* 0x040fe2000000000b */
[----:B------:R-:W-:Y:S01]  /*64b0*/  F2FP.F16.E5M2.UNPACK_B R128, R91.H1 ;  /* 0x0000005bff80723e */ /* 0x000fe200030004ff */
[----:B------:R-:W-:Y:S02]  /*64c0*/  HADD2.F32 R91, -RZ, R92.H0_H0 ;  /* 0x2000005cff5b7230 */ /* 0x000fe40000004100 */
[C---:B------:R-:W-:Y:S01]  /*64d0*/  FFMA R12, R81.reuse, R89, R12 ;  /* 0x00000059510c7223 */ /* 0x040fe2000000000c */
[----:B------:R-:W-:Y:S01]  /*64e0*/  FFMA R13, R81, R90, R13 ;  /* 0x0000005a510d7223 */ /* 0x000fe2000000000d */
[----:B------:R-:W-:Y:S01]  /*64f0*/  F2FP.SATFINITE.E5M2.F32.PACK_AB_MERGE_C R157, R11, R10, RZ ;  /* 0x0000000a0b9d723e */ /* 0x000fe200048060ff */
[--C-:B------:R-:W-:Y:S01]  /*6500*/  HADD2.F32 R125, -RZ, R126.reuse.H0_H0 ;  /* 0x2000007eff7d7230 */ /* 0x100fe20000004100 */
[----:B------:R-:W-:Y:S01]  /*6510*/  F2FP.F16.E5M2.UNPACK_B R101, R96 ;  /* 0x00000060ff65723e */ /* 0x000fe200020004ff */
[----:B------:R-:W-:Y:S01]  /*6520*/  HADD2.F32 R126, -RZ, R126.H1_H1 ;  /* 0x3000007eff7e7230 */ /* 0x000fe20000004100 */
[----:B------:R-:W-:Y:S01]  /*6530*/  F2FP.SATFINITE.E5M2.F32.PACK_AB_MERGE_C R157, R9, R8, R157 ;  /* 0x00000008099d723e */ /* 0x000fe2000480609d */
[----:B------:R-:W-:Y:S02]  /*6540*/  HADD2.F32 R83, -RZ, R142.H0_H0 ;  /* 0x2000008eff537230 */ /* 0x000fe40000004100 */
[C---:B------:R-:W-:Y:S01]  /*6550*/  FMUL R14, R78.reuse, R14 ;  /* 0x0000000e4e0e7220 */ /* 0x040fe20000400000 */
[----:B------:R-:W-:Y:S02]  /*6560*/  HADD2.F32 R92, -RZ, R92.H1_H1 ;  /* 0x3000005cff5c7230 */ /* 0x000fe40000004100 */
[C---:B------:R-:W-:Y:S01]  /*6570*/  FMUL R15, R78.reuse, R15 ;  /* 0x0000000f4e0f7220 */ /* 0x040fe20000400000 */
[----:B------:R-:W-:Y:S01]  /*6580*/  F2FP.F16.E5M2.UNPACK_B R100, R96.H1 ;  /* 0x00000060ff64723e */ /* 0x000fe200030004ff */
[--C-:B------:R-:W-:Y:S02]  /*6590*/  HADD2.F32 R95, -RZ, R103.reuse.H0_H0 ;  /* 0x20000067ff5f7230 */ /* 0x100fe40000004100 */
[C---:B------:R-:W-:Y:S01]  /*65a0*/  FFMA R14, R81.reuse, R91, R14 ;  /* 0x0000005b510e7223 */ /* 0x040fe2000000000e */
[C---:B------:R-:W-:Y:S01]  /*65b0*/  FFMA R15, R81.reuse, R92, R15 ;  /* 0x0000005c510f7223 */ /* 0x040fe2000000000f */
[C---:B------:R-:W-:Y:S01]  /*65c0*/  FFMA R16, R81.reuse, R93, R16 ;  /* 0x0000005d51107223 */ /* 0x040fe20000000010 */
[----:B------:R-:W-:Y:S01]  /*65d0*/  FFMA R17, R81, R94, R17 ;  /* 0x0000005e51117223 */ /* 0x000fe20000000011 */
[-C--:B------:R-:W-:Y:S01]  /*65e0*/  F2FP.F16.E5M2.UNPACK_B R102, R97.reuse ;  /* 0x00000061ff66723e */ /* 0x080fe200020004ff */
[----:B------:R-:W-:Y:S01]  /*65f0*/  HADD2.F32 R96, -RZ, R103.H1_H1 ;  /* 0x30000067ff607230 */ /* 0x000fe20000004100 */
[----:B------:R-:W-:Y:S01]  /*6600*/  F2FP.SATFINITE.E5M2.F32.PACK_AB_MERGE_C R158, R15, R14, RZ ;  /* 0x0000000e0f9e723e */ /* 0x000fe200048060ff */
[C---:B------:R-:W-:Y:S01]  /*6610*/  FMUL R18, R78.reuse, R18 ;  /* 0x000000124e127220 */ /* 0x040fe20000400000 */
[----:B------:R-:W-:Y:S01]  /*6620*/  F2FP.F16.E5M2.UNPACK_B R104, R97.H1 ;  /* 0x00000061ff68723e */ /* 0x000fe200030004ff */
[--C-:B------:R-:W-:Y:S01]  /*6630*/  HADD2.F32 R97, -RZ, R101.reuse.H0_H0 ;  /* 0x20000065ff617230 */ /* 0x100fe20000004100 */
[----:B------:R-:W-:Y:S01]  /*6640*/  F2FP.SATFINITE.E5M2.F32.PACK_AB_MERGE_C R158, R13, R12, R158 ;  /* 0x0000000c0d9e723e */ /* 0x000fe2000480609e */
[C---:B------:R-:W-:Y:S01]  /*6650*/  FFMA R18, R81.reuse, R95, R18 ;  /* 0x0000005f51127223 */ /* 0x040fe20000000012 */
[----:B------:R-:W-:Y:S01]  /*6660*/  F2FP.F16.E5M2.UNPACK_B R110, R99 ;  /* 0x00000063ff6e723e */ /* 0x000fe200020004ff */
[C---:B------:R-:W-:Y:S01]  /*6670*/  FMUL R19, R78.reuse, R19 ;  /* 0x000000134e137220 */ /* 0x040fe20000400000 */
[----:B------:R-:W-:Y:S01]  /*6680*/  F2FP.F16.E5M2.UNPACK_B R112, R99.H1 ;  /* 0x00000063ff70723e */ /* 0x000fe200030004ff */
[----:B------:R-:W-:Y:S01]  /*6690*/  HADD2.F32 R99, -RZ, R101.H1_H1 ;  /* 0x30000065ff637230 */ /* 0x000fe20000004100 */
[-C--:B------:R-:W-:Y:S01]  /*66a0*/  F2FP.F16.E5M2.UNPACK_B R106, R98.reuse ;  /* 0x00000062ff6a723e */ /* 0x080fe200020004ff */
[----:B------:R-:W-:Y:S01]  /*66b0*/  HADD2.F32 R101, -RZ, R102.H0_H0 ;  /* 0x20000066ff657230 */ /* 0x000fe20000004100 */
[----:B------:R-:W-:Y:S01]  /*66c0*/  F2FP.F16.E5M2.UNPACK_B R108, R98.H1 ;  /* 0x00000062ff6c723e */ /* 0x000fe200030004ff */
[----:B------:R-:W-:Y:S02]  /*66d0*/  HADD2.F32 R98, -RZ, R100.H0_H0 ;  /* 0x20000064ff627230 */ /* 0x000fe40000004100 */
[C---:B------:R-:W-:Y:S01]  /*66e0*/  FFMA R19, R81.reuse, R96, R19 ;  /* 0x0000006051137223 */ /* 0x040fe20000000013 */
[C---:B------:R-:W-:Y:S01]  /*66f0*/  FFMA R0, R81.reuse, R97, R0 ;  /* 0x0000006151007223 */ /* 0x040fe20000000000 */
[----:B------:R-:W-:Y:S01]  /*6700*/  FFMA R2, R81, R99, R2 ;  /* 0x0000006351027223 */ /* 0x000fe20000000002 */
[----:B------:R-:W-:Y:S02]  /*6710*/  HADD2.F32 R102, -RZ, R102.H1_H1 ;  /* 0x30000066ff667230 */ /* 0x000fe40000004100 */
[C---:B------:R-:W-:Y:S01]  /*6720*/  FMUL R3, R78.reuse, R22 ;  /* 0x000000164e037220 */ /* 0x040fe20000400000 */
[----:B------:R-:W-:Y:S01]  /*6730*/  HADD2.F32 R100, -RZ, R100.H1_H1 ;  /* 0x30000064ff647230 */ /* 0x000fe20000004100 */
[----:B------:R-:W-:Y:S01]  /*6740*/  F2FP.SATFINITE.E5M2.F32.PACK_AB_MERGE_C R159, R19, R18, RZ ;  /* 0x00000012139f723e */ /* 0x000fe200048060ff */
[--C-:B------:R-:W-:Y:S02]  /*6750*/  HADD2.F32 R105, -RZ, R106.reuse.H0_H0 ;  /* 0x2000006aff697230 */ /* 0x100fe40000004100 */
[----:B------:R-:W-:Y:S01]  /*6760*/  FFMA R3, R81, R98, R3 ;  /* 0x0000006251037223 */ /* 0x000fe20000000003 */
[----:B------:R-:W-:Y:S01]  /*6770*/  HADD2.F32 R106, -RZ, R106.H1_H1 ;  /* 0x3000006aff6a7230 */ /* 0x000fe20000004100 */
[----:B------:R-:W-:Y:S01]  /*6780*/  F2FP.SATFINITE.E5M2.F32.PACK_AB_MERGE_C R159, R17, R16, R159 ;  /* 0x00000010119f723e */ /* 0x000fe2000480609f */
[----:B------:R-:W-:Y:S02]  /*6790*/  HADD2.F32 R109, -RZ, R110.H0_H0 ;  /* 0x2000006eff6d7230 */ /* 0x000fe40000004100 */
[C---:B------:R-:W-:Y:S01]  /*67a0*/  FMUL R23, R78.reuse, R23 ;  /* 0x000000174e177220 */ /* 0x040fe20000400000 */
[--C-:B------:R-:W-:Y:S02]  /*67b0*/  HADD2.F32 R103, -RZ, R104.reuse.H0_H0 ;  /* 0x20000068ff677230 */ /* 0x100fe40000004100 */
[C---:B------:R-:W-:Y:S01]  /*67c0*/  FMUL R22, R78.reuse, R26 ;  /* 0x0000001a4e167220 */ /* 0x040fe20000400000 */
[----:B------:R-:W-:Y:S01]  /*67d0*/  HADD2.F32 R104, -RZ, R104.H1_H1 ;  /* 0x30000068ff687230 */ /* 0x000fe20000004100 */
[----:B------:R1:W-:Y:S01]  /*67e0*/  STS.128 [R168+UR43+0x2200], R156 ;  /* 0x0022009ca8007988 */ /* 0x0003e20008000c2b */
[C---:B------:R-:W-:Y:S01]  /*67f0*/  FFMA R23, R81.reuse, R100, R23 ;  /* 0x0000006451177223 */ /* 0x040fe20000000017 */
[C---:B------:R-:W-:Y:S01]  /*6800*/  FFMA R20, R81.reuse, R101, R20 ;  /* 0x0000006551147223 */ /* 0x040fe20000000014 */
[C---:B------:R-:W-:Y:S01]  /*6810*/  FFMA R21, R81.reuse, R102, R21 ;  /* 0x0000006651157223 */ /* 0x040fe20000000015 */
[----:B------:R-:W-:Y:S01]  /*6820*/  FFMA R22, R81, R103, R22 ;  /* 0x0000006751167223 */ /* 0x000fe20000000016 */
[----:B------:R-:W-:Y:S01]  /*6830*/  HADD2.F32 R110, -RZ, R110.H1_H1 ;  /* 0x3000006eff6e7230 */ /* 0x000fe20000004100 */
[----:B------:R-:W-:Y:S01]  /*6840*/  F2FP.SATFINITE.E5M2.F32.PACK_AB_MERGE_C R161, R23, R3, RZ ;  /* 0x0000000317a1723e */ /* 0x000fe200048060ff */
[C---:B------:R-:W-:Y:S01]  /*6850*/  FMUL R27, R78.reuse, R27 ;  /* 0x0000001b4e1b7220 */ /* 0x040fe20000400000 */
[--C-:B------:R-:W-:Y:S02]  /*6860*/  HADD2.F32 R107, -RZ, R108.reuse.H0_H0 ;  /* 0x2000006cff6b7230 */ /* 0x100fe40000004100 */
[----:B------:R-:W-:Y:S01]  /*6870*/  FMUL R26, R78, R30 ;  /* 0x0000001e4e1a7220 */ /* 0x000fe20000400000 */
[----:B------:R-:W-:Y:S01]  /*6880*/  HADD2.F32 R108, -RZ, R108.H1_H1 ;  /* 0x3000006cff6c7230 */ /* 0x000fe20000004100 */
[----:B------:R-:W-:Y:S01]  /*6890*/  F2FP.SATFINITE.E5M2.F32.PACK_AB_MERGE_C R160, R2, R0, R161 ;  /* 0x0000000002a0723e */ /* 0x000fe200048060a1 */
[C---:B------:R-:W-:Y:S01]  /*68a0*/  FFMA R27, R81.reuse, R104, R27 ;  /* 0x00000068511b7223 */ /* 0x040fe2000000001b */
[C---:B------:R-:W-:Y:S01]  /*68b0*/  FFMA R24, R81.reuse, R105, R24 ;  /* 0x0000006951187223 */ /* 0x040fe20000000018 */
[C---:B------:R-:W-:Y:S01]  /*68c0*/  FFMA R25, R81.reuse, R106, R25 ;  /* 0x0000006a51197223 */ /* 0x040fe20000000019 */
[----:B------:R-:W-:Y:S01]  /*68d0*/  FFMA R26, R81, R107, R26 ;  /* 0x0000006b511a7223 */ /* 0x000fe2000000001a */
[C---:B------:R-:W-:Y:S01]  /*68e0*/  FMUL R31, R78.reuse, R31 ;  /* 0x0000001f4e1f7220 */ /* 0x040fe20000400000 */
[--C-:B------:R-:W-:Y:S01]  /*68f0*/  HADD2.F32 R111, -RZ, R112.reuse.H0_H0 ;  /* 0x20000070ff6f7230 */ /* 0x100fe20000004100 */
[----:B------:R-:W-:Y:S01]  /*6900*/  F2FP.SATFINITE.E5M2.F32.PACK_AB_MERGE_C R162, R27, R22, RZ ;  /* 0x000000161ba2723e */ /* 0x000fe200048060ff */
[----:B------:R-:W-:Y:S02]  /*6910*/  HADD2.F32 R112, -RZ, R112.H1_H1 ;  /* 0x30000070ff707230 */ /* 0x000fe40000004100 */
[C---:B------:R-:W-:Y:S01]  /*6920*/  FFMA R31, R81.reuse, R108, R31 ;  /* 0x0000006c511f7223 */ /* 0x040fe2000000001f */
[----:B------:R-:W-:Y:S01]  /*6930*/  FFMA R28, R81, R109, R28 ;  /* 0x0000006d511c7223 */ /* 0x000fe2000000001c */
[----:B------:R-:W-:Y:S01]  /*6940*/  F2FP.SATFINITE.E5M2.F32.PACK_AB_MERGE_C R161, R21, R20, R162 ;  /* 0x0000001415a1723e */ /* 0x000fe200048060a2 */
[----:B------:R-:W-:Y:S01]  /*6950*/  FFMA R29, R81, R110, R29 ;  /* 0x0000006e511d7223 */ /* 0x000fe2000000001d */
[C---:B------:R-:W-:Y:S01]  /*6960*/  FMUL R30, R78.reuse, R34 ;  /* 0x000000224e1e7220 */ /* 0x040fe20000400000 */
[----:B------:R-:W-:Y:S01]  /*6970*/  F2FP.SATFINITE.E5M2.F32.PACK_AB_MERGE_C R163, R31, R26, RZ ;  /* 0x0000001a1fa3723e */ /* 0x000fe200048060ff */
[C---:B------:R-:W-:Y:S01]  /*6980*/  FMUL R35, R78.reuse, R35 ;  /* 0x000000234e237220 */ /* 0x040fe20000400000 */
[--C-:B------:R-:W-:Y:S02]  /*6990*/  HADD2.F32 R115, -RZ, R116.reuse.H0_H0 ;  /* 0x20000074ff737230 */ /* 0x100fe40000004100 */
[----:B------:R-:W-:Y:S01]  /*69a0*/  FFMA R30, R81, R111, R30 ;  /* 0x0000006f511e7223 */ /* 0x000fe2000000001e */
[----:B------:R-:W-:Y:S01]  /*69b0*/  F2FP.SATFINITE.E5M2.F32.PACK_AB_MERGE_C R162, R25, R24, R163 ;  /* 0x0000001819a2723e */ /* 0x000fe200048060a3 */
[C---:B------:R-:W-:Y:S01]  /*69c0*/  FFMA R35, R81.reuse, R112, R35 ;  /* 0x0000007051237223 */ /* 0x040fe20000000023 */
[C---:B------:R-:W-:Y:S01]  /*69d0*/  FFMA R32, R81.reuse, R113, R32 ;  /* 0x0000007151207223 */ /* 0x040fe20000000020 */
[----:B------:R-:W-:Y:S01]  /*69e0*/  FFMA R33, R81, R114, R33 ;  /* 0x0000007251217223 */ /* 0x000fe20000000021 */
[----:B------:R-:W-:Y:S02]  /*69f0*/  HADD2.F32 R116, -RZ, R116.H1_H1 ;  /* 0x30000074ff747230 */ /* 0x000fe40000004100 */
        /* <DEDUP_REMOVED lines=9> */
[----:B------:R-:W-:Y:S01]  /*6a90*/  HADD2.F32 R120, -RZ, R120.H1_H1 ;  /* 0x30000078ff787230 */ /* 0x000fe20000004100 */
[----:B------:R1:W-:Y:S01]  /*6aa0*/  STS.128 [R178+0x2010], R160 ;  /* 0x002010a0b2007388 */ /* 0x0003e20000000c00 */
[----:B------:R-:W-:Y:S01]  /*6ab0*/  F2FP.SATFINITE.E5M2.F32.PACK_AB_MERGE_C R184, R39, R34, RZ ;  /* 0x0000002227b8723e */ /* 0x000fe200048060ff */
[C---:B------:R-:W-:Y:S01]  /*6ac0*/  FMUL R38, R78.reuse, R42 ;  /* 0x0000002a4e267220 */ /* 0x040fe20000400000 */
[C---:B------:R-:W-:Y:S01]  /*6ad0*/  FMUL R43, R78.reuse, R43 ;  /* 0x0000002b4e2b7220 */ /* 0x040fe20000400000 */
[--C-:B------:R-:W-:Y:S01]  /*6ae0*/  HADD2.F32 R123, -RZ, R124.reuse.H0_H0 ;  /* 0x2000007cff7b7230 */ /* 0x100fe20000004100 */
[----:B------:R-:W-:Y:S01]  /*6af0*/  F2FP.SATFINITE.E5M2.F32.PACK_AB_MERGE_C R184, R33, R32, R184 ;  /* 0x0000002021b8723e */ /* 0x000fe200048060b8 */
[C---:B------:R-:W-:Y:S01]  /*6b00*/  FFMA R38, R81.reuse, R119, R38 ;  /* 0x0000007751267223 */ /* 0x040fe20000000026 */
        /* <DEDUP_REMOVED lines=12> */
[C---:B------:R-:W-:Y:S01]  /*6bd0*/  FFMA R45, R81.reuse, R126, R45 ;  /* 0x0000007e512d7223 */ /* 0x040fe2000000002d */
[----:B------:R-:W-:Y:S02]  /*6be0*/  HADD2.F32 R128, -RZ, R128.H1_H1 ;  /* 0x30000080ff807230 */ /* 0x000fe40000004100 */
[C---:B------:R-:W-:Y:S01]  /*6bf0*/  FMUL R46, R78.reuse, R50 ;  /* 0x000000324e2e7220 */ /* 0x040fe20000400000 */
[C---:B------:R-:W-:Y:S01]  /*6c00*/  FMUL R51, R78.reuse, R51 ;  /* 0x000000334e337220 */ /* 0x040fe20000400000 */
[--C-:B------:R-:W-:Y:S02]  /*6c10*/  HADD2.F32 R131, -RZ, R132.reuse.H0_H0 ;  /* 0x20000084ff837230 */ /* 0x100fe40000004100 */
[C---:B------:R-:W-:Y:S01]  /*6c20*/  FMUL R50, R78.reuse, R54 ;  /* 0x000000364e327220 */ /* 0x040fe20000400000 */
[C---:B------:R-:W-:Y:S01]  /*6c30*/  FFMA R46, R81.reuse, R127, R46 ;  /* 0x0000007f512e7223 */ /* 0x040fe2000000002e */
[----:B------:R-:W-:Y:S02]  /*6c40*/  HADD2.F32 R132, -RZ, R132.H1_H1 ;  /* 0x30000084ff847230 */ /* 0x000fe40000004100 */
[C---:B------:R-:W-:Y:S01]  /*6c50*/  FFMA R51, R81.reuse, R128, R51 ;  /* 0x0000008051337223 */ /* 0x040fe20000000033 */
[C---:B------:R-:W-:Y:S01]  /*6c60*/  FMUL R55, R78.reuse, R55 ;  /* 0x000000374e377220 */ /* 0x040fe20000400000 */
[C---:B------:R-:W-:Y:S01]  /*6c70*/  FFMA R48, R81.reuse, R129, R48 ;  /* 0x0000008151307223 */ /* 0x040fe20000000030 */
[C---:B------:R-:W-:Y:S01]  /*6c80*/  FFMA R49, R81.reuse, R130, R49 ;  /* 0x0000008251317223 */ /* 0x040fe20000000031 */
[--C-:B------:R-:W-:Y:S02]  /*6c90*/  HADD2.F32 R135, -RZ, R136.reuse.H0_H0 ;  /* 0x20000088ff877230 */ /* 0x100fe40000004100 */
[C---:B------:R-:W-:Y:S01]  /*6ca0*/  FFMA R50, R81.reuse, R131, R50 ;  /* 0x0000008351327223 */ /* 0x040fe20000000032 */
[----:B------:R-:W-:Y:S02]  /*6cb0*/  HADD2.F32 R136, -RZ, R136.H1_H1 ;  /* 0x30000088ff887230 */ /* 0x000fe40000004100 */
[C---:B------:R-:W-:Y:S01]  /*6cc0*/  FMUL R54, R78.reuse, R58 ;  /* 0x0000003a4e367220 */ /* 0x040fe20000400000 */
        /* <DEDUP_REMOVED lines=16> */
[----:B------:R-:W-:Y:S01]  /*6dd0*/  FFMA R63, R81, R140, R63 ;  /* 0x0000008c513f7223 */ /* 0x000fe2000000003f */
[----:B------:R-:W-:Y:S01]  /*6de0*/  FMUL R67, R78, R67 ;  /* 0x000000434e437220 */ /* 0x000fe20000400000 */
[----:B------:R-:W-:Y:S01]  /*6df0*/  F2FP.SATFINITE.E5M2.F32.PACK_AB_MERGE_C R186, R47, R42, RZ ;  /* 0x0000002a2fba723e */ /* 0x000fe200048060ff */
[----:B------:R-:W-:Y:S01]  /*6e00*/  FFMA R60, R81, R83, R60 ;  /* 0x00000053513c7223 */ /* 0x000fe2000000003c */
[----:B------:R-:W-:Y:S01]  /*6e10*/  F2FP.SATFINITE.E5M2.F32.PACK_AB_MERGE_C R187, R51, R46, RZ ;  /* 0x0000002e33bb723e */ /* 0x000fe200048060ff */
[C---:B------:R-:W-:Y:S01]  /*6e20*/  FFMA R61, R81.reuse, R80, R61 ;  /* 0x00000050513d7223 */ /* 0x040fe2000000003d */
[C---:B------:R-:W-:Y:S01]  /*6e30*/  FFMA R62, R81.reuse, R85, R62 ;  /* 0x00000055513e7223 */ /* 0x040fe2000000003e */
[----:B------:R-:W-:Y:S01]  /*6e40*/  FFMA R67, R81, R82, R67 ;  /* 0x0000005251437223 */ /* 0x000fe20000000043 */
[----:B------:R-:W-:Y:S02]  /*6e50*/  F2FP.SATFINITE.E5M2.F32.PACK_AB_MERGE_C R186, R41, R40, R186 ;  /* 0x0000002829ba723e */ /* 0x000fe400048060ba */
[----:B------:R-:W-:Y:S02]  /*6e60*/  F2FP.SATFINITE.E5M2.F32.PACK_AB_MERGE_C R187, R45, R44, R187 ;  /* 0x0000002c2dbb723e */ /* 0x000fe400048060bb */
[----:B------:R-:W-:Y:S02]  /*6e70*/  F2FP.SATFINITE.E5M2.F32.PACK_AB_MERGE_C R188, R55, R50, RZ ;  /* 0x0000003237bc723e */ /* 0x000fe400048060ff */
[----:B------:R-:W-:Y:S01]  /*6e80*/  F2FP.SATFINITE.E5M2.F32.PACK_AB_MERGE_C R189, R59, R54, RZ ;  /* 0x000000363bbd723e */ /* 0x000fe200048060ff */
[----:B------:R1:W-:Y:S01]  /*6e90*/  STS.128 [R177+0x2020], R184 ;  /* 0x002020b8b1007388 */ /* 0x0003e20000000c00 */
[----:B------:R-:W-:Y:S02]  /*6ea0*/  F2FP.SATFINITE.E5M2.F32.PACK_AB_MERGE_C R190, R63, R58, RZ ;  /* 0x0000003a3fbe723e */ /* 0x000fe400048060ff */
[----:B------:R-:W-:Y:S02]  /*6eb0*/  F2FP.SATFINITE.E5M2.F32.PACK_AB_MERGE_C R182, R67, R62, RZ ;  /* 0x0000003e43b6723e */ /* 0x000fe400048060ff */
[----:B------:R-:W-:Y:S02]  /*6ec0*/  F2FP.SATFINITE.E5M2.F32.PACK_AB_MERGE_C R188, R49, R48, R188 ;  /* 0x0000003031bc723e */ /* 0x000fe400048060bc */
[----:B------:R-:W-:Y:S02]  /*6ed0*/  F2FP.SATFINITE.E5M2.F32.PACK_AB_MERGE_C R189, R53, R52, R189 ;  /* 0x0000003435bd723e */ /* 0x000fe400048060bd */
[----:B------:R-:W-:Y:S02]  /*6ee0*/  F2FP.SATFINITE.E5M2.F32.PACK_AB_MERGE_C R190, R57, R56, R190 ;  /* 0x0000003839be723e */ /* 0x000fe400048060be */
[----:B------:R-:W-:Y:S02]  /*6ef0*/  F2FP.SATFINITE.E5M2.F32.PACK_AB_MERGE_C R191, R61, R60, R182 ;  /* 0x0000003c3dbf723e */ /* 0x000fe400048060b6 */
[----:B------:R-:W-:Y:S03]  /*6f00*/  IADD3 R76, PT, PT, R76, 0x1, RZ ;  /* 0x000000014c4c7810 */ /* 0x000fe60007ffe0ff */
[----:B------:R1:W-:Y:S01]  /*6f10*/  STS.128 [R176+0x2030], R188 ;  /* 0x002030bcb0007388 */ /* 0x0003e20000000c00 */
[----:B------:R-:W-:Y:S01]  /*6f20*/  @!PT LDS RZ, [RZ] ;  /* 0x00000000fffff984 */ /* 0x000fe20000000800 */
[----:B------:R-:W-:Y:S01]  /*6f30*/  @!PT LDS RZ, [RZ] ;  /* 0x00000000fffff984 */ /* 0x000fe20000000800 */
[----:B------:R-:W-:Y:S01]  /*6f40*/  @!PT LDS RZ, [RZ] ;  /* 0x00000000fffff984 */ /* 0x000fe20000000800 */
[----:B------:R-:W-:Y:S01]  /*6f50*/  @!PT LDS RZ, [RZ] ;  /* 0x00000000fffff984 */ /* 0x000fe20000000800 */
[----:B------:R3:W-:Y:S07]  /*6f60*/  MEMBAR.ALL.CTA ;  /* 0x0000000000007992 */ /* 0x0007ee0000008000 */
[----:B---3--:R-:W3:Y:S02]  /*6f70*/  FENCE.VIEW.ASYNC.S ;  /* 0x00000000000073c6 */ /* 0x008ee40000000000 */
[----:B---3--:R-:W-:Y:S06]  /*6f80*/  BAR.SYNC.DEFER_BLOCKING 0x1, 0x80 ;  /* 0x0042000000007b1d */ /* 0x008fec0000010000 */
[----:B------:R-:W-:Y:S05]  /*6f90*/  @P0 BRA `(.L_x_107) ;  /* 0x0000000000340947 */ /* 0x000fea0003800000 */
[----:B------:R-:W-:Y:S01]  /*6fa0*/  UIADD3 UR12, UPT, UPT, UR43, 0x2200, URZ ;  /* 0x000022002b0c7890 */ /* 0x000fe2000fffe0ff */
[----:B------:R-:W-:Y:S01]  /*6fb0*/  R2UR UR9, R155 ;  /* 0x000000009b0972ca */ /* 0x000fe200000e0000 */
[----:B------:R-:W-:Y:S01]  /*6fc0*/  UIADD3 UR10, UP0, UPT, UR46, 0x680, URZ ;  /* 0x000006802e0a7890 */ /* 0x000fe2000ff1e0ff */
[----:B------:R-:W-:Y:S01]  /*6fd0*/  R2UR UR8, R165 ;  /* 0x00000000a50872ca */ /* 0x000fe200000e0000 */
[----:B------:R-:W-:Y:S02]  /*6fe0*/  UMOV UR7, UR36 ;  /* 0x0000002400077c82 */ /* 0x000fe40008000000 */
[----:B------:R-:W-:Y:S01]  /*6ff0*/  IMAD.U32 R179, RZ, RZ, UR12 ;  /* 0x0000000cffb37e24 */ /* 0x000fe2000f8e00ff */
[----:B------:R-:W-:Y:S04]  /*7000*/  UIADD3.X UR11, UPT, UPT, URZ, UR47, URZ, UP0, !UPT ;  /* 0x0000002fff0b7290 */ /* 0x000fe800087fe4ff */
[----:B------:R-:W-:Y:S03]  /*7010*/  R2UR UR4, R179 ;  /* 0x00000000b30472ca */ /* 0x000fe600000e0000 */
[----:B------:R-:W-:Y:S02]  /*7020*/  USHF.L.U32 UR5, UR9, 0x6, URZ ;  /* 0x0000000609057899 */ /* 0x000fe400080006ff */
[----:B------:R-:W-:Y:S09]  /*7030*/  USHF.L.U32 UR6, UR8, 0x7, URZ ;  /* 0x0000000708067899 */ /* 0x000ff200080006ff */
[----:B------:R3:W-:Y:S01]  /*7040*/  UTMASTG.3D [UR4], [UR10] ;  /* 0x000000040a0073b5 */ /* 0x0007e20008010000 */
[----:B------:R0:W-:Y:S01]  /*7050*/  UTMACMDFLUSH ;  /* 0x00000000000079b7 */ /* 0x0001e20000000000 */
[----:B---3--:R-:W-:Y:S04]  /*7060*/  DEPBAR.LE SB0, 0x0 ;  /* 0x000080000000791a */ /* 0x008fe80000000000 */
.L_x_107:
[----:B------:R-:W-:Y:S05]  /*7070*/  BSYNC.RECONVERGENT B0 ;  /* 0x0000000000007941 */ /* 0x000fea0003800200 */
.L_x_106:
[----:B------:R-:W-:Y:S01]  /*7080*/  BAR.SYNC.DEFER_BLOCKING 0x1, 0x80 ;  /* 0x0042000000007b1d */ /* 0x000fe20000010000 */
[----:B------:R-:W-:Y:S01]  /*7090*/  ISETP.NE.AND P2, PT, R180, RZ, PT ;  /* 0x000000ffb400720c */ /* 0x000fe20003f45270 */
[----:B------:R-:W-:Y:S01]  /*70a0*/  IMAD.IADD R155, R75, 0x1, R143 ;  /* 0x000000014b9b7824 */ /* 0x000fe200078e028f */
[----:B------:R-:W-:Y:S01]  /*70b0*/  ISETP.NE.AND P0, PT, R181, 0x2, PT ;  /* 0x00000002b500780c */ /* 0x000fe20003f05270 */
[----:B------:R-:W-:Y:S01]  /*70c0*/  IMAD.IADD R165, R77, 0x1, R154 ;  /* 0x000000014da57824 */ /* 0x000fe200078e029a */
[----:B------:R-:W-:Y:S02]  /*70d0*/  ISETP.NE.AND P1, PT, R76, 0x4, PT ;  /* 0x000000044c00780c */ /* 0x000fe40003f25270 */
[----:B------:R-:W-:Y:S02]  /*70e0*/  SEL R3, RZ, 0x1, P0 ;  /* 0x00000001ff037807 */ /* 0x000fe40000000000 */
[----:B------:R-:W-:Y:S02]  /*70f0*/  SEL R0, RZ, 0x1, P1 ;  /* 0x00000001ff007807 */ /* 0x000fe40000800000 */
[----:B------:R-:W-:Y:S02]  /*7100*/  LOP3.LUT R174, R174, R3, RZ, 0x3c, !PT ;  /* 0x00000003aeae7212 */ /* 0x000fe400078e3cff */
[----:B------:R-:W-:Y:S02]  /*7110*/  LOP3.LUT R175, R175, R0, RZ, 0x3c, !PT ;  /* 0x00000000afaf7212 */ /* 0x000fe400078e3cff */
[----:B------:R-:W-:Y:S02]  /*7120*/  @P2 R2UR UR36, R171 ;  /* 0x00000000ab2422ca */ /* 0x000fe400000e0000 */
[----:B------:R-:W-:Y:S02]  /*7130*/  SEL R181, R181, RZ, P0 ;  /* 0x000000ffb5b57207 */ /* 0x000fe40000000000 */
[----:B------:R-:W-:Y:S01]  /*7140*/  SEL R76, R76, RZ, P1 ;  /* 0x000000ff4c4c7207 */ /* 0x000fe20000800000 */
[----:B------:R-:W-:Y:S10]  /*7150*/  @P2 BRA `(.L_x_108) ;  /* 0xffffffdc00702947 */ /* 0x000ff4000383ffff */
[----:B------:R-:W-:Y:S05]  /*7160*/  EXIT ;  /* 0x000000000000794d */ /* 0x000fea0003800000 */
.L_x_20:
[----:B--2---:R2:W1:Y:S02]  /*7170*/  SYNCS.PHASECHK.TRANS64.TRYWAIT P0, [R3+URZ+0x1a0], R2 ;  /* 0x0001a002030075a7 */ /* 0x00446400080011ff */
[----:B-1----:R-:W-:Y:S05]  /*7180*/  @!P0 NANOSLEEP.SYNCS 0x989680 ;  /* 0x009896800000895d */ /* 0x002fea0003900000 */
[----:B------:R-:W1:Y:S02]  /*7190*/  @!P0 SYNCS.PHASECHK.TRANS64 P0, [R3+URZ+0x1a0], R2 ;  /* 0x0001a002030085a7 */ /* 0x000e6400080010ff */
[----:B-1----:R-:W-:Y:S05]  /*71a0*/  @!P0 BRA `(.L_x_20) ;  /* 0xfffffffc00f08947 */ /* 0x002fea000383ffff */
[----:B------:R-:W-:Y:S05]  /*71b0*/  BRA `(.L_x_109) ;  /* 0xffffffa400647947 */ /* 0x000fea000383ffff */
.L_x_23:
[----:B-1----:R-:W-:-:S07]  /*71c0*/  MOV R2, UR33 ;  /* 0x0000002100027c02 */ /* 0x002fce0008000f00 */
.L_x_110:
[----:B-1----:R1:W2:Y:S02]  /*71d0*/  SYNCS.PHASECHK.TRANS64.TRYWAIT P0, [R2+URZ+0x88], R5 ;  /* 0x00008805020075a7 */ /* 0x0022a400080011ff */
[----:B--2---:R-:W-:Y:S05]  /*71e0*/  @!P0 NANOSLEEP.SYNCS 0x989680 ;  /* 0x009896800000895d */ /* 0x004fea0003900000 */
[----:B------:R-:W2:Y:S02]  /*71f0*/  @!P0 SYNCS.PHASECHK.TRANS64 P0, [R2+URZ+0x88], R5 ;  /* 0x00008805020085a7 */ /* 0x000ea400080010ff */
[----:B--2---:R-:W-:Y:S05]  /*7200*/  @!P0 BRA `(.L_x_110) ;  /* 0xfffffffc00f08947 */ /* 0x004fea000383ffff */
[----:B------:R-:W-:Y:S05]  /*7210*/  BRA `(.L_x_22) ;  /* 0xffffffa400b47947 */ /* 0x000fea000383ffff */
.L_x_29:
[----:B-1----:R-:W-:-:S07]  /*7220*/  MOV R2, UR17 ;  /* 0x0000001100027c02 */ /* 0x002fce0008000f00 */
.L_x_111:
[----:B-1----:R1:W2:Y:S02]  /*7230*/  SYNCS.PHASECHK.TRANS64.TRYWAIT P0, [R2+URZ+0x88], R5 ;  /* 0x00008805020075a7 */ /* 0x0022a400080011ff */
[----:B--2---:R-:W-:Y:S05]  /*7240*/  @!P0 NANOSLEEP.SYNCS 0x989680 ;  /* 0x009896800000895d */ /* 0x004fea0003900000 */
[----:B------:R-:W2:Y:S02]  /*7250*/  @!P0 SYNCS.PHASECHK.TRANS64 P0, [R2+URZ+0x88], R5 ;  /* 0x00008805020085a7 */ /* 0x000ea400080010ff */
[----:B--2---:R-:W-:Y:S05]  /*7260*/  @!P0 BRA `(.L_x_111) ;  /* 0xfffffffc00f08947 */ /* 0x004fea000383ffff */
[----:B------:R-:W-:Y:S05]  /*7270*/  BRA `(.L_x_28) ;  /* 0xffffffa8005c7947 */ /* 0x000fea000383ffff */
.L_x_33:
[----:B-1----:R1:W2:Y:S02]  /*7280*/  SYNCS.PHASECHK.TRANS64.TRYWAIT P0, [R2+URZ+0x130], R3 ;  /* 0x00013003020075a7 */ /* 0x0022a400080011ff */
[----:B--2---:R-:W-:Y:S05]  /*7290*/  @!P0 NANOSLEEP.SYNCS 0x989680 ;  /* 0x009896800000895d */ /* 0x004fea0003900000 */
[----:B------:R-:W2:Y:S02]  /*72a0*/  @!P0 SYNCS.PHASECHK.TRANS64 P0, [R2+URZ+0x130], R3 ;  /* 0x00013003020085a7 */ /* 0x000ea400080010ff */
[----:B--2---:R-:W-:Y:S05]  /*72b0*/  @!P0 BRA `(.L_x_33) ;  /* 0xfffffffc00f08947 */ /* 0x004fea000383ffff */
[----:B------:R-:W-:Y:S05]  /*72c0*/  BRA `(.L_x_112) ;  /* 0xffffffa800ec7947 */ /* 0x000fea000383ffff */
.L_x_37:
[----:B----4-:R-:W-:-:S07]  /*72d0*/  MOV R0, UR5 ;  /* 0x0000000500007c02 */ /* 0x010fce0008000f00 */
.L_x_113:
[----:B-1----:R1:W2:Y:S02]  /*72e0*/  SYNCS.PHASECHK.TRANS64.TRYWAIT P0, [R0+URZ], R3 ;  /* 0x00000003000075a7 */ /* 0x0022a400080011ff */
[----:B--2---:R-:W-:Y:S05]  /*72f0*/  @!P0 NANOSLEEP.SYNCS 0x989680 ;  /* 0x009896800000895d */ /* 0x004fea0003900000 */
[----:B------:R-:W2:Y:S02]  /*7300*/  @!P0 SYNCS.PHASECHK.TRANS64 P0, [R0+URZ], R3 ;  /* 0x00000003000085a7 */ /* 0x000ea400080010ff */
[----:B--2---:R-:W-:Y:S05]  /*7310*/  @!P0 BRA `(.L_x_113) ;  /* 0xfffffffc00f08947 */ /* 0x004fea000383ffff */
[----:B------:R-:W-:Y:S05]  /*7320*/  BRA `(.L_x_114) ;  /* 0xffffffb0005c7947 */ /* 0x000fea000383ffff */
.L_x_38:
[----:B----4-:R-:W-:-:S07]  /*7330*/  MOV R0, UR5 ;  /* 0x0000000500007c02 */ /* 0x010fce0008000f00 */
.L_x_115:
[----:B-1----:R1:W2:Y:S02]  /*7340*/  SYNCS.PHASECHK.TRANS64.TRYWAIT P0, [R0+URZ], R3 ;  /* 0x00000003000075a7 */ /* 0x0022a400080011ff */
[----:B--2---:R-:W-:Y:S05]  /*7350*/  @!P0 NANOSLEEP.SYNCS 0x989680 ;  /* 0x009896800000895d */ /* 0x004fea0003900000 */
[----:B------:R-:W2:Y:S02]  /*7360*/  @!P0 SYNCS.PHASECHK.TRANS64 P0, [R0+URZ], R3 ;  /* 0x00000003000085a7 */ /* 0x000ea400080010ff */
[----:B--2---:R-:W-:Y:S05]  /*7370*/  @!P0 BRA `(.L_x_115) ;  /* 0xfffffffc00f08947 */ /* 0x004fea000383ffff */
[----:B------:R-:W-:Y:S05]  /*7380*/  BRA `(.L_x_116) ;  /* 0xffffffb000687947 */ /* 0x000fea000383ffff */
.L_x_39:
[----:B----4-:R-:W-:-:S07]  /*7390*/  MOV R0, UR5 ;  /* 0x0000000500007c02 */ /* 0x010fce0008000f00 */
.L_x_117:
[----:B-1----:R1:W2:Y:S02]  /*73a0*/  SYNCS.PHASECHK.TRANS64.TRYWAIT P0, [R0+URZ], R3 ;  /* 0x00000003000075a7 */ /* 0x0022a400080011ff */
[----:B--2---:R-:W-:Y:S05]  /*73b0*/  @!P0 NANOSLEEP.SYNCS 0x989680 ;  /* 0x009896800000895d */ /* 0x004fea0003900000 */
[----:B------:R-:W2:Y:S02]  /*73c0*/  @!P0 SYNCS.PHASECHK.TRANS64 P0, [R0+URZ], R3 ;  /* 0x00000003000085a7 */ /* 0x000ea400080010ff */
[----:B--2---:R-:W-:Y:S05]  /*73d0*/  @!P0 BRA `(.L_x_117) ;  /* 0xfffffffc00f08947 */ /* 0x004fea000383ffff */
[----:B------:R-:W-:Y:S05]  /*73e0*/  BRA `(.L_x_118) ;  /* 0xffffffb000747947 */ /* 0x000fea000383ffff */
.L_x_40:
[----:B----4-:R-:W-:-:S07]  /*73f0*/  MOV R0, UR5 ;  /* 0x0000000500007c02 */ /* 0x010fce0008000f00 */
.L_x_119:
[----:B-1----:R1:W2:Y:S02]  /*7400*/  SYNCS.PHASECHK.TRANS64.TRYWAIT P0, [R0+URZ], R3 ;  /* 0x00000003000075a7 */ /* 0x0022a400080011ff */
[----:B--2---:R-:W-:Y:S05]  /*7410*/  @!P0 NANOSLEEP.SYNCS 0x989680 ;  /* 0x009896800000895d */ /* 0x004fea0003900000 */
[----:B------:R-:W2:Y:S02]  /*7420*/  @!P0 SYNCS.PHASECHK.TRANS64 P0, [R0+URZ], R3 ;  /* 0x00000003000085a7 */ /* 0x000ea400080010ff */
[----:B--2---:R-:W-:Y:S05]  /*7430*/  @!P0 BRA `(.L_x_119) ;  /* 0xfffffffc00f08947 */ /* 0x004fea000383ffff */
[----:B------:R-:W-:Y:S05]  /*7440*/  BRA `(.L_x_120) ;  /* 0xffffffb000807947 */ /* 0x000fea000383ffff */
.L_x_41:
[----:B----4-:R-:W-:-:S07]  /*7450*/  MOV R0, UR5 ;  /* 0x0000000500007c02 */ /* 0x010fce0008000f00 */
.L_x_121:
[----:B-1----:R1:W2:Y:S02]  /*7460*/  SYNCS.PHASECHK.TRANS64.TRYWAIT P0, [R0+URZ], R3 ;  /* 0x00000003000075a7 */ /* 0x0022a400080011ff */
[----:B--2---:R-:W-:Y:S05]  /*7470*/  @!P0 NANOSLEEP.SYNCS 0x989680 ;  /* 0x009896800000895d */ /* 0x004fea0003900000 */
[----:B------:R-:W2:Y:S02]  /*7480*/  @!P0 SYNCS.PHASECHK.TRANS64 P0, [R0+URZ], R3 ;  /* 0x00000003000085a7 */ /* 0x000ea400080010ff */
[----:B--2---:R-:W-:Y:S05]  /*7490*/  @!P0 BRA `(.L_x_121) ;  /* 0xfffffffc00f08947 */ /* 0x004fea000383ffff */
[----:B------:R-:W-:Y:S05]  /*74a0*/  BRA `(.L_x_122) ;  /* 0xffffffb0008c7947 */ /* 0x000fea000383ffff */
.L_x_42:
[----:B----4-:R-:W-:-:S07]  /*74b0*/  MOV R0, UR5 ;  /* 0x0000000500007c02 */ /* 0x010fce0008000f00 */
.L_x_123:
[----:B-1----:R1:W2:Y:S02]  /*74c0*/  SYNCS.PHASECHK.TRANS64.TRYWAIT P0, [R0+URZ], R3 ;  /* 0x00000003000075a7 */ /* 0x0022a400080011ff */
[----:B--2---:R-:W-:Y:S05]  /*74d0*/  @!P0 NANOSLEEP.SYNCS 0x989680 ;  /* 0x009896800000895d */ /* 0x004fea0003900000 */
[----:B------:R-:W2:Y:S02]  /*74e0*/  @!P0 SYNCS.PHASECHK.TRANS64 P0, [R0+URZ], R3 ;  /* 0x00000003000085a7 */ /* 0x000ea400080010ff */
[----:B--2---:R-:W-:Y:S05]  /*74f0*/  @!P0 BRA `(.L_x_123) ;  /* 0xfffffffc00f08947 */ /* 0x004fea000383ffff */
[----:B------:R-:W-:Y:S05]  /*7500*/  BRA `(.L_x_124) ;  /* 0xffffffb000987947 */ /* 0x000fea000383ffff */
.L_x_43:
[----:B----4-:R-:W-:-:S07]  /*7510*/  MOV R0, UR5 ;  /* 0x0000000500007c02 */ /* 0x010fce0008000f00 */
.L_x_125:
[----:B-1----:R1:W2:Y:S02]  /*7520*/  SYNCS.PHASECHK.TRANS64.TRYWAIT P0, [R0+URZ], R3 ;  /* 0x00000003000075a7 */ /* 0x0022a400080011ff */
[----:B--2---:R-:W-:Y:S05]  /*7530*/  @!P0 NANOSLEEP.SYNCS 0x989680 ;  /* 0x009896800000895d */ /* 0x004fea0003900000 */
[----:B------:R-:W2:Y:S02]  /*7540*/  @!P0 SYNCS.PHASECHK.TRANS64 P0, [R0+URZ], R3 ;  /* 0x00000003000085a7 */ /* 0x000ea400080010ff */
[----:B--2---:R-:W-:Y:S05]  /*7550*/  @!P0 BRA `(.L_x_125) ;  /* 0xfffffffc00f08947 */ /* 0x004fea000383ffff */
[----:B------:R-:W-:Y:S05]  /*7560*/  BRA `(.L_x_126) ;  /* 0xffffffb000a47947 */ /* 0x000fea000383ffff */
.L_x_44:
[----:B----4-:R-:W-:-:S07]  /*7570*/  MOV R0, UR5 ;  /* 0x0000000500007c02 */ /* 0x010fce0008000f00 */
.L_x_127:
[----:B-1----:R1:W2:Y:S02]  /*7580*/  SYNCS.PHASECHK.TRANS64.TRYWAIT P0, [R0+URZ], R3 ;  /* 0x00000003000075a7 */ /* 0x0022a400080011ff */
[----:B--2---:R-:W-:Y:S05]  /*7590*/  @!P0 NANOSLEEP.SYNCS 0x989680 ;  /* 0x009896800000895d */ /* 0x004fea0003900000 */
[----:B------:R-:W2:Y:S02]  /*75a0*/  @!P0 SYNCS.PHASECHK.TRANS64 P0, [R0+URZ], R3 ;  /* 0x00000003000085a7 */ /* 0x000ea400080010ff */
[----:B--2---:R-:W-:Y:S05]  /*75b0*/  @!P0 BRA `(.L_x_127) ;  /* 0xfffffffc00f08947 */ /* 0x004fea000383ffff */
[----:B------:R-:W-:Y:S05]  /*75c0*/  BRA `(.L_x_128) ;  /* 0xffffffb000b07947 */ /* 0x000fea000383ffff */
.L_x_45:
[----:B----4-:R-:W-:-:S07]  /*75d0*/  MOV R0, UR5 ;  /* 0x0000000500007c02 */ /* 0x010fce0008000f00 */
.L_x_129:
[----:B-1----:R1:W2:Y:S02]  /*75e0*/  SYNCS.PHASECHK.TRANS64.TRYWAIT P0, [R0+URZ], R3 ;  /* 0x00000003000075a7 */ /* 0x0022a400080011ff */
[----:B--2---:R-:W-:Y:S05]  /*75f0*/  @!P0 NANOSLEEP.SYNCS 0x989680 ;  /* 0x009896800000895d */ /* 0x004fea0003900000 */
[----:B------:R-:W2:Y:S02]  /*7600*/  @!P0 SYNCS.PHASECHK.TRANS64 P0, [R0+URZ], R3 ;  /* 0x00000003000085a7 */ /* 0x000ea400080010ff */
[----:B--2---:R-:W-:Y:S05]  /*7610*/  @!P0 BRA `(.L_x_129) ;  /* 0xfffffffc00f08947 */ /* 0x004fea000383ffff */
[----:B------:R-:W-:Y:S05]  /*7620*/  BRA `(.L_x_130) ;  /* 0xffffffb000bc7947 */ /* 0x000fea000383ffff */
.L_x_46:
[----:B----4-:R-:W-:-:S07]  /*7630*/  MOV R0, UR5 ;  /* 0x0000000500007c02 */ /* 0x010fce0008000f00 */
.L_x_131:
[----:B-1----:R1:W2:Y:S02]  /*7640*/  SYNCS.PHASECHK.TRANS64.TRYWAIT P0, [R0+URZ], R3 ;  /* 0x00000003000075a7 */ /* 0x0022a400080011ff */
[----:B--2---:R-:W-:Y:S05]  /*7650*/  @!P0 NANOSLEEP.SYNCS 0x989680 ;  /* 0x009896800000895d */ /* 0x004fea0003900000 */
[----:B------:R-:W2:Y:S02]  /*7660*/  @!P0 SYNCS.PHASECHK.TRANS64 P0, [R0+URZ], R3 ;  /* 0x00000003000085a7 */ /* 0x000ea400080010ff */
[----:B--2---:R-:W-:Y:S05]  /*7670*/  @!P0 BRA `(.L_x_131) ;  /* 0xfffffffc00f08947 */ /* 0x004fea000383ffff */
[----:B------:R-:W-:Y:S05]  /*7680*/  BRA `(.L_x_132) ;  /* 0xffffffb000c87947 */ /* 0x000fea000383ffff */
.L_x_47:
[----:B----4-:R-:W-:-:S07]  /*7690*/  MOV R0, UR5 ;  /* 0x0000000500007c02 */ /* 0x010fce0008000f00 */
.L_x_133:
[----:B-1----:R1:W2:Y:S02]  /*76a0*/  SYNCS.PHASECHK.TRANS64.TRYWAIT P0, [R0+URZ], R3 ;  /* 0x00000003000075a7 */ /* 0x0022a400080011ff */
[----:B--2---:R-:W-:Y:S05]  /*76b0*/  @!P0 NANOSLEEP.SYNCS 0x989680 ;  /* 0x009896800000895d */ /* 0x004fea0003900000 */
[----:B------:R-:W2:Y:S02]  /*76c0*/  @!P0 SYNCS.PHASECHK.TRANS64 P0, [R0+URZ], R3 ;  /* 0x00000003000085a7 */ /* 0x000ea400080010ff */
[----:B--2---:R-:W-:Y:S05]  /*76d0*/  @!P0 BRA `(.L_x_133) ;  /* 0xfffffffc00f08947 */ /* 0x004fea000383ffff */
[----:B------:R-:W-:Y:S05]  /*76e0*/  BRA `(.L_x_134) ;  /* 0xffffffb000d47947 */ /* 0x000fea000383ffff */
.L_x_48:
[----:B----4-:R-:W-:-:S07]  /*76f0*/  MOV R0, UR5 ;  /* 0x0000000500007c02 */ /* 0x010fce0008000f00 */
.L_x_135:
[----:B-1----:R1:W2:Y:S02]  /*7700*/  SYNCS.PHASECHK.TRANS64.TRYWAIT P0, [R0+URZ], R3 ;  /* 0x00000003000075a7 */ /* 0x0022a400080011ff */
[----:B--2---:R-:W-:Y:S05]  /*7710*/  @!P0 NANOSLEEP.SYNCS 0x989680 ;  /* 0x009896800000895d */ /* 0x004fea0003900000 */
[----:B------:R-:W2:Y:S02]  /*7720*/  @!P0 SYNCS.PHASECHK.TRANS64 P0, [R0+URZ], R3 ;  /* 0x00000003000085a7 */ /* 0x000ea400080010ff */
[----:B--2---:R-:W-:Y:S05]  /*7730*/  @!P0 BRA `(.L_x_135) ;  /* 0xfffffffc00f08947 */ /* 0x004fea000383ffff */
[----:B------:R-:W-:Y:S05]  /*7740*/  BRA `(.L_x_136) ;  /* 0xffffffb000e07947 */ /* 0x000fea000383ffff */
.L_x_49:
[----:B----4-:R-:W-:-:S07]  /*7750*/  MOV R0, UR5 ;  /* 0x0000000500007c02 */ /* 0x010fce0008000f00 */
.L_x_137:
[----:B-1----:R1:W2:Y:S02]  /*7760*/  SYNCS.PHASECHK.TRANS64.TRYWAIT P0, [R0+URZ], R3 ;  /* 0x00000003000075a7 */ /* 0x0022a400080011ff */
[----:B--2---:R-:W-:Y:S05]  /*7770*/  @!P0 NANOSLEEP.SYNCS 0x989680 ;  /* 0x009896800000895d */ /* 0x004fea0003900000 */
[----:B------:R-:W2:Y:S02]  /*7780*/  @!P0 SYNCS.PHASECHK.TRANS64 P0, [R0+URZ], R3 ;  /* 0x00000003000085a7 */ /* 0x000ea400080010ff */
[----:B--2---:R-:W-:Y:S05]  /*7790*/  @!P0 BRA `(.L_x_137) ;  /* 0xfffffffc00f08947 */ /* 0x004fea000383ffff */
[----:B------:R-:W-:Y:S05]  /*77a0*/  BRA `(.L_x_138) ;  /* 0xffffffb000ec7947 */ /* 0x000fea000383ffff */
.L_x_50:
[----:B----4-:R-:W-:-:S07]  /*77b0*/  MOV R0, UR5 ;  /* 0x0000000500007c02 */ /* 0x010fce0008000f00 */
.L_x_139:
[----:B-1----:R1:W2:Y:S02]  /*77c0*/  SYNCS.PHASECHK.TRANS64.TRYWAIT P0, [R0+URZ], R3 ;  /* 0x00000003000075a7 */ /* 0x0022a400080011ff */
[----:B--2---:R-:W-:Y:S05]  /*77d0*/  @!P0 NANOSLEEP.SYNCS 0x989680 ;  /* 0x009896800000895d */ /* 0x004fea0003900000 */
[----:B------:R-:W2:Y:S02]  /*77e0*/  @!P0 SYNCS.PHASECHK.TRANS64 P0, [R0+URZ], R3 ;  /* 0x00000003000085a7 */ /* 0x000ea400080010ff */
[----:B--2---:R-:W-:Y:S05]  /*77f0*/  @!P0 BRA `(.L_x_139) ;  /* 0xfffffffc00f08947 */ /* 0x004fea000383ffff */
[----:B------:R-:W-:Y:S05]  /*7800*/  BRA `(.L_x_140) ;  /* 0xffffffb000f87947 */ /* 0x000fea000383ffff */
.L_x_51:
[----:B----4-:R-:W-:-:S07]  /*7810*/  MOV R0, UR5 ;  /* 0x0000000500007c02 */ /* 0x010fce0008000f00 */
.L_x_141:
[----:B-1----:R1:W2:Y:S02]  /*7820*/  SYNCS.PHASECHK.TRANS64.TRYWAIT P0, [R0+URZ], R3 ;  /* 0x00000003000075a7 */ /* 0x0022a400080011ff */
[----:B--2---:R-:W-:Y:S05]  /*7830*/  @!P0 NANOSLEEP.SYNCS 0x989680 ;  /* 0x009896800000895d */ /* 0x004fea0003900000 */
[----:B------:R-:W2:Y:S02]  /*7840*/  @!P0 SYNCS.PHASECHK.TRANS64 P0, [R0+URZ], R3 ;  /* 0x00000003000085a7 */ /* 0x000ea400080010ff */
[----:B--2---:R-:W-:Y:S05]  /*7850*/  @!P0 BRA `(.L_x_141) ;  /* 0xfffffffc00f08947 */ /* 0x004fea000383ffff */
[----:B------:R-:W-:Y:S05]  /*7860*/  BRA `(.L_x_142) ;  /* 0xffffffb400047947 */ /* 0x000fea000383ffff */
.L_x_52:
[----:B----4-:R-:W-:-:S07]  /*7870*/  MOV R0, UR5 ;  /* 0x0000000500007c02 */ /* 0x010fce0008000f00 */
.L_x_143:
[----:B-1----:R1:W2:Y:S02]  /*7880*/  SYNCS.PHASECHK.TRANS64.TRYWAIT P0, [R0+URZ], R3 ;  /* 0x00000003000075a7 */ /* 0x0022a400080011ff */
[----:B--2---:R-:W-:Y:S05]  /*7890*/  @!P0 NANOSLEEP.SYNCS 0x989680 ;  /* 0x009896800000895d */ /* 0x004fea0003900000 */
[----:B------:R-:W2:Y:S02]  /*78a0*/  @!P0 SYNCS.PHASECHK.TRANS64 P0, [R0+URZ], R3 ;  /* 0x00000003000085a7 */ /* 0x000ea400080010ff */
[----:B--2---:R-:W-:Y:S05]  /*78b0*/  @!P0 BRA `(.L_x_143) ;  /* 0xfffffffc00f08947 */ /* 0x004fea000383ffff */
[----:B------:R-:W-:Y:S05]  /*78c0*/  BRA `(.L_x_144) ;  /* 0xffffffb400107947 */ /* 0x000fea000383ffff */
.L_x_55:
[----:B-1----:R1:W2:Y:S02]  /*78d0*/  SYNCS.PHASECHK.TRANS64.TRYWAIT P0, [R0+URZ+0x190], R5 ;  /* 0x00019005000075a7 */ /* 0x0022a400080011ff */
[----:B--2---:R-:W-:Y:S05]  /*78e0*/  @!P0 NANOSLEEP.SYNCS 0x989680 ;  /* 0x009896800000895d */ /* 0x004fea0003900000 */
[----:B------:R-:W2:Y:S02]  /*78f0*/  @!P0 SYNCS.PHASECHK.TRANS64 P0, [R0+URZ+0x190], R5 ;  /* 0x00019005000085a7 */ /* 0x000ea400080010ff */
[----:B--2---:R-:W-:Y:S05]  /*7900*/  @!P0 BRA `(.L_x_55) ;  /* 0xfffffffc00f08947 */ /* 0x004fea000383ffff */
[----:B------:R-:W-:Y:S05]  /*7910*/  BRA `(.L_x_145) ;  /* 0xffffffb4006c7947 */ /* 0x000fea000383ffff */
.L_x_56:
[----:B------:R-:W-:-:S07]  /*7920*/  MOV R0, UR5 ;  /* 0x0000000500007c02 */ /* 0x000fce0008000f00 */
.L_x_146:
[----:B-1----:R1:W2:Y:S02]  /*7930*/  SYNCS.PHASECHK.TRANS64.TRYWAIT P0, [R0+URZ+0x140], R5 ;  /* 0x00014005000075a7 */ /* 0x0022a400080011ff */
[----:B--2---:R-:W-:Y:S05]  /*7940*/  @!P0 NANOSLEEP.SYNCS 0x989680 ;  /* 0x009896800000895d */ /* 0x004fea0003900000 */
[----:B------:R-:W2:Y:S02]  /*7950*/  @!P0 SYNCS.PHASECHK.TRANS64 P0, [R0+URZ+0x140], R5 ;  /* 0x00014005000085a7 */ /* 0x000ea400080010ff */
[----:B--2---:R-:W-:Y:S05]  /*7960*/  @!P0 BRA `(.L_x_146) ;  /* 0xfffffffc00f08947 */ /* 0x004fea000383ffff */
[----:B------:R-:W-:Y:S05]  /*7970*/  BRA `(.L_x_147) ;  /* 0xffffffb4007c7947 */ /* 0x000fea000383ffff */
.L_x_57:
[----:B-1----:R1:W2:Y:S02]  /*7980*/  SYNCS.PHASECHK.TRANS64.TRYWAIT P1, [R0+URZ+0x130], R5 ;  /* 0x00013005000075a7 */ /* 0x0022a400080211ff */
[----:B--2---:R-:W-:Y:S05]  /*7990*/  @!P1 NANOSLEEP.SYNCS 0x989680 ;  /* 0x009896800000995d */ /* 0x004fea0003900000 */
[----:B------:R-:W2:Y:S02]  /*79a0*/  @!P1 SYNCS.PHASECHK.TRANS64 P1, [R0+URZ+0x130], R5 ;  /* 0x00013005000095a7 */ /* 0x000ea400080210ff */
[----:B--2---:R-:W-:Y:S05]  /*79b0*/  @!P1 BRA `(.L_x_57) ;  /* 0xfffffffc00f09947 */ /* 0x004fea000383ffff */
[----:B------:R-:W-:Y:S05]  /*79c0*/  BRA `(.L_x_148) ;  /* 0xffffffb400ac7947 */ /* 0x000fea000383ffff */
.L_x_60:
[----:B------:R-:W-:-:S07]  /*79d0*/  MOV R0, UR5 ;  /* 0x0000000500007c02 */ /* 0x000fce0008000f00 */
.L_x_149:
[----:B-1----:R1:W2:Y:S02]  /*79e0*/  SYNCS.PHASECHK.TRANS64.TRYWAIT P0, [R0+URZ+0x140], R3 ;  /* 0x00014003000075a7 */ /* 0x0022a400080011ff */
[----:B--2---:R-:W-:Y:S05]  /*79f0*/  @!P0 NANOSLEEP.SYNCS 0x989680 ;  /* 0x009896800000895d */ /* 0x004fea0003900000 */
[----:B------:R-:W2:Y:S02]  /*7a00*/  @!P0 SYNCS.PHASECHK.TRANS64 P0, [R0+URZ+0x140], R3 ;  /* 0x00014003000085a7 */ /* 0x000ea400080010ff */
[----:B--2---:R-:W-:Y:S05]  /*7a10*/  @!P0 BRA `(.L_x_149) ;  /* 0xfffffffc00f08947 */ /* 0x004fea000383ffff */
[----:B------:R-:W-:Y:S05]  /*7a20*/  BRA `(.L_x_59) ;  /* 0xffffffb800007947 */ /* 0x000fea000383ffff */
.L_x_67:
[----:B-1----:R1:W2:Y:S02]  /*7a30*/  SYNCS.PHASECHK.TRANS64.TRYWAIT P1, [R0+URZ+0x130], R5 ;  /* 0x00013005000075a7 */ /* 0x0022a400080211ff */
[----:B--2---:R-:W-:Y:S05]  /*7a40*/  @!P1 NANOSLEEP.SYNCS 0x989680 ;  /* 0x009896800000995d */ /* 0x004fea0003900000 */
[----:B------:R-:W2:Y:S02]  /*7a50*/  @!P1 SYNCS.PHASECHK.TRANS64 P1, [R0+URZ+0x130], R5 ;  /* 0x00013005000095a7 */ /* 0x000ea400080210ff */
[----:B--2---:R-:W-:Y:S05]  /*7a60*/  @!P1 BRA `(.L_x_67) ;  /* 0xfffffffc00f09947 */ /* 0x004fea000383ffff */
[----:B------:R-:W-:Y:S05]  /*7a70*/  BRA `(.L_x_150) ;  /* 0xffffffbc005c7947 */ /* 0x000fea000383ffff */
.L_x_68:
[----:B------:R-:W-:-:S07]  /*7a80*/  MOV R3, UR8 ;  /* 0x0000000800037c02 */ /* 0x000fce0008000f00 */
.L_x_151:
[----:B-1----:R1:W2:Y:S02]  /*7a90*/  SYNCS.PHASECHK.TRANS64.TRYWAIT P0, [R3+URZ+0x170], R0 ;  /* 0x00017000030075a7 */ /* 0x0022a400080011ff */
[----:B--2---:R-:W-:Y:S05]  /*7aa0*/  @!P0 NANOSLEEP.SYNCS 0x989680 ;  /* 0x009896800000895d */ /* 0x004fea0003900000 */
[----:B------:R-:W2:Y:S02]  /*7ab0*/  @!P0 SYNCS.PHASECHK.TRANS64 P0, [R3+URZ+0x170], R0 ;  /* 0x00017000030085a7 */ /* 0x000ea400080010ff */
[----:B--2---:R-:W-:Y:S05]  /*7ac0*/  @!P0 BRA `(.L_x_151) ;  /* 0xfffffffc00f08947 */ /* 0x004fea000383ffff */
[----:B------:R-:W-:Y:S05]  /*7ad0*/  BRA `(.L_x_152) ;  /* 0xffffffbc00947947 */ /* 0x000fea000383ffff */
.L_x_71:
[----:B------:R-:W-:Y:S07]  /*7ae0*/  MOV R0, UR7 ;  /* 0x0000000700007c02 */ /* 0x000fee0008000f00 */
.L_x_153:
[----:B-1----:R1:W2:Y:S02]  /*7af0*/  SYNCS.PHASECHK.TRANS64.TRYWAIT P0, [R0+URZ], R3 ;  /* 0x00000003000075a7 */ /* 0x0022a400080011ff */
[----:B--2---:R-:W-:Y:S05]  /*7b00*/  @!P0 NANOSLEEP.SYNCS 0x989680 ;  /* 0x009896800000895d */ /* 0x004fea0003900000 */
[----:B------:R-:W2:Y:S02]  /*7b10*/  @!P0 SYNCS.PHASECHK.TRANS64 P0, [R0+URZ], R3 ;  /* 0x00000003000085a7 */ /* 0x000ea400080010ff */
[----:B--2---:R-:W-:Y:S05]  /*7b20*/  @!P0 BRA `(.L_x_153) ;  /* 0xfffffffc00f08947 */ /* 0x004fea000383ffff */
[----:B------:R-:W-:Y:S05]  /*7b30*/  BRA `(.L_x_70) ;  /* 0xffffffbc00b07947 */ /* 0x000fea000383ffff */
.L_x_74:
[----:B------:R-:W-:-:S07]  /*7b40*/  MOV R0, UR5 ;  /* 0x0000000500007c02 */ /* 0x000fce0008000f00 */
.L_x_154:
[----:B--2---:R2:W3:Y:S02]  /*7b50*/  SYNCS.PHASECHK.TRANS64.TRYWAIT P0, [R0+URZ], R3 ;  /* 0x00000003000075a7 */ /* 0x0044e400080011ff */
[----:B---3--:R-:W-:Y:S05]  /*7b60*/  @!P0 NANOSLEEP.SYNCS 0x989680 ;  /* 0x009896800000895d */ /* 0x008fea0003900000 */
[----:B------:R-:W3:Y:S02]  /*7b70*/  @!P0 SYNCS.PHASECHK.TRANS64 P0, [R0+URZ], R3 ;  /* 0x00000003000085a7 */ /* 0x000ee400080010ff */
[----:B---3--:R-:W-:Y:S05]  /*7b80*/  @!P0 BRA `(.L_x_154) ;  /* 0xfffffffc00f08947 */ /* 0x008fea000383ffff */
[----:B------:R-:W-:Y:S05]  /*7b90*/  BRA `(.L_x_155) ;  /* 0xffffffc000647947 */ /* 0x000fea000383ffff */
.L_x_75:
[----:B------:R-:W-:-:S07]  /*7ba0*/  MOV R0, UR5 ;  /* 0x0000000500007c02 */ /* 0x000fce0008000f00 */
.L_x_156:
[----:B-1----:R1:W2:Y:S02]  /*7bb0*/  SYNCS.PHASECHK.TRANS64.TRYWAIT P0, [R0+URZ], R3 ;  /* 0x00000003000075a7 */ /* 0x0022a400080011ff */
[----:B--2---:R-:W-:Y:S05]  /*7bc0*/  @!P0 NANOSLEEP.SYNCS 0x989680 ;  /* 0x009896800000895d */ /* 0x004fea0003900000 */
[----:B------:R-:W2:Y:S02]  /*7bd0*/  @!P0 SYNCS.PHASECHK.TRANS64 P0, [R0+URZ], R3 ;  /* 0x00000003000085a7 */ /* 0x000ea400080010ff */
[----:B--2---:R-:W-:Y:S05]  /*7be0*/  @!P0 BRA `(.L_x_156) ;  /* 0xfffffffc00f08947 */ /* 0x004fea000383ffff */
[----:B------:R-:W-:Y:S05]  /*7bf0*/  BRA `(.L_x_157) ;  /* 0xffffffc000707947 */ /* 0x000fea000383ffff */
.L_x_76:
[----:B------:R-:W-:-:S07]  /*7c00*/  MOV R0, UR5 ;  /* 0x0000000500007c02 */ /* 0x000fce0008000f00 */
.L_x_158:
[----:B-1----:R1:W2:Y:S02]  /*7c10*/  SYNCS.PHASECHK.TRANS64.TRYWAIT P0, [R0+URZ], R3 ;  /* 0x00000003000075a7 */ /* 0x0022a400080011ff */
[----:B--2---:R-:W-:Y:S05]  /*7c20*/  @!P0 NANOSLEEP.SYNCS 0x989680 ;  /* 0x009896800000895d */ /* 0x004fea0003900000 */
[----:B------:R-:W2:Y:S02]  /*7c30*/  @!P0 SYNCS.PHASECHK.TRANS64 P0, [R0+URZ], R3 ;  /* 0x00000003000085a7 */ /* 0x000ea400080010ff */
[----:B--2---:R-:W-:Y:S05]  /*7c40*/  @!P0 BRA `(.L_x_158) ;  /* 0xfffffffc00f08947 */ /* 0x004fea000383ffff */
[----:B------:R-:W-:Y:S05]  /*7c50*/  BRA `(.L_x_159) ;  /* 0xffffffc0007c7947 */ /* 0x000fea000383ffff */
.L_x_77:
[----:B------:R-:W-:-:S07]  /*7c60*/  MOV R0, UR7 ;  /* 0x0000000700007c02 */ /* 0x000fce0008000f00 */
.L_x_160:
[----:B-1----:R1:W2:Y:S02]  /*7c70*/  SYNCS.PHASECHK.TRANS64.TRYWAIT P0, [R0+URZ], R3 ;  /* 0x00000003000075a7 */ /* 0x0022a400080011ff */
[----:B--2---:R-:W-:Y:S05]  /*7c80*/  @!P0 NANOSLEEP.SYNCS 0x989680 ;  /* 0x009896800000895d */ /* 0x004fea0003900000 */
[----:B------:R-:W2:Y:S02]  /*7c90*/  @!P0 SYNCS.PHASECHK.TRANS64 P0, [R0+URZ], R3 ;  /* 0x00000003000085a7 */ /* 0x000ea400080010ff */
[----:B--2---:R-:W-:Y:S05]  /*7ca0*/  @!P0 BRA `(.L_x_160) ;  /* 0xfffffffc00f08947 */ /* 0x004fea000383ffff */
[----:B------:R-:W-:Y:S05]  /*7cb0*/  BRA `(.L_x_161) ;  /* 0xffffffc000887947 */ /* 0x000fea000383ffff */
.L_x_82:
[----:B---3--:R3:W1:Y:S02]  /*7cc0*/  SYNCS.PHASECHK.TRANS64.TRYWAIT P0, [R0+URZ+0x130], R3 ;  /* 0x00013003000075a7 */ /* 0x00866400080011ff */
[----:B-1----:R-:W-:Y:S05]  /*7cd0*/  @!P0 NANOSLEEP.SYNCS 0x989680 ;  /* 0x009896800000895d */ /* 0x002fea0003900000 */
[----:B------:R-:W1:Y:S02]  /*7ce0*/  @!P0 SYNCS.PHASECHK.TRANS64 P0, [R0+URZ+0x130], R3 ;  /* 0x00013003000085a7 */ /* 0x000e6400080010ff */
[----:B-1----:R-:W-:Y:S05]  /*7cf0*/  @!P0 BRA `(.L_x_82) ;  /* 0xfffffffc00f08947 */ /* 0x002fea000383ffff */
[----:B------:R-:W-:Y:S05]  /*7d00*/  BRA `(.L_x_162) ;  /* 0xffffffc400847947 */ /* 0x000fea000383ffff */
.L_x_85:
[----:B------:R-:W-:Y:S07]  /*7d10*/  MOV R0, UR6 ;  /* 0x0000000600007c02 */ /* 0x000fee0008000f00 */
.L_x_163:
[----:B-1----:R1:W3:Y:S02]  /*7d20*/  SYNCS.PHASECHK.TRANS64.TRYWAIT P0, [R0+URZ+0x128], R3 ;  /* 0x00012803000075a7 */ /* 0x0022e400080011ff */
[----:B---3--:R-:W-:Y:S05]  /*7d30*/  @!P0 NANOSLEEP.SYNCS 0x989680 ;  /* 0x009896800000895d */ /* 0x008fea0003900000 */
[----:B------:R-:W3:Y:S02]  /*7d40*/  @!P0 SYNCS.PHASECHK.TRANS64 P0, [R0+URZ+0x128], R3 ;  /* 0x00012803000085a7 */ /* 0x000ee400080010ff */
[----:B---3--:R-:W-:Y:S05]  /*7d50*/  @!P0 BRA `(.L_x_163) ;  /* 0xfffffffc00f08947 */ /* 0x008fea000383ffff */
[----:B------:R-:W-:Y:S05]  /*7d60*/  BRA `(.L_x_84) ;  /* 0xffffffc800707947 */ /* 0x000fea000383ffff */
.L_x_88:
[----:B------:R-:W-:Y:S07]  /*7d70*/  MOV R3, UR6 ;  /* 0x0000000600037c02 */ /* 0x000fee0008000f00 */
.L_x_164:
[----:B-1----:R1:W2:Y:S02]  /*7d80*/  SYNCS.PHASECHK.TRANS64.TRYWAIT P2, [R3+URZ+0x118], R26 ;  /* 0x0001181a030075a7 */ /* 0x0022a400080411ff */
[----:B--2---:R-:W-:Y:S05]  /*7d90*/  @!P2 NANOSLEEP.SYNCS 0x989680 ;  /* 0x009896800000a95d */ /* 0x004fea0003900000 */
[----:B------:R-:W2:Y:S02]  /*7da0*/  @!P2 SYNCS.PHASECHK.TRANS64 P2, [R3+URZ+0x118], R26 ;  /* 0x0001181a0300a5a7 */ /* 0x000ea400080410ff */
[----:B--2---:R-:W-:Y:S05]  /*7db0*/  @!P2 BRA `(.L_x_164) ;  /* 0xfffffffc00f0a947 */ /* 0x004fea000383ffff */
[----:B------:R-:W-:Y:S05]  /*7dc0*/  BRA `(.L_x_165) ;  /* 0xffffffcc00047947 */ /* 0x000fea000383ffff */
.L_x_91:
[----:B--2---:R2:W4:Y:S02]  /*7dd0*/  SYNCS.PHASECHK.TRANS64.TRYWAIT P0, [R0+URZ+0x130], R3 ;  /* 0x00013003000075a7 */ /* 0x00452400080011ff */
[----:B----4-:R-:W-:Y:S05]  /*7de0*/  @!P0 NANOSLEEP.SYNCS 0x989680 ;  /* 0x009896800000895d */ /* 0x010fea0003900000 */
[----:B------:R-:W4:Y:S02]  /*7df0*/  @!P0 SYNCS.PHASECHK.TRANS64 P0, [R0+URZ+0x130], R3 ;  /* 0x00013003000085a7 */ /* 0x000f2400080010ff */
[----:B----4-:R-:W-:Y:S05]  /*7e00*/  @!P0 BRA `(.L_x_91) ;  /* 0xfffffffc00f08947 */ /* 0x010fea000383ffff */
[----:B------:R-:W-:Y:S05]  /*7e10*/  BRA `(.L_x_166) ;  /* 0xffffffd000547947 */ /* 0x000fea000383ffff */
.L_x_102:
[----:B-1----:R-:W-:Y:S04]  /*7e20*/  MOV R0, UR43 ;  /* 0x0000002b00007c02 */ /* 0x002fe80008000f00 */
[----:B------:R1:W2:Y:S03]  /*7e30*/  SYNCS.PHASECHK.TRANS64.TRYWAIT P1, [R0+URZ+0x110], R3 ;  /* 0x00011003000075a7 */ /* 0x0002a600080211ff */
[----:B--2---:R-:W-:Y:S05]  /*7e40*/  @!P1 NANOSLEEP.SYNCS 0x989680 ;  /* 0x009896800000995d */ /* 0x004fea0003900000 */
[----:B------:R-:W2:Y:S02]  /*7e50*/  @!P1 SYNCS.PHASECHK.TRANS64 P1, [R0+URZ+0x110], R3 ;  /* 0x00011003000095a7 */ /* 0x000ea400080210ff */
[----:B--2---:R-:W-:Y:S05]  /*7e60*/  @!P1 BRA `(.L_x_102) ;  /* 0xfffffffc00ec9947 */ /* 0x004fea000383ffff */
[----:B------:R-:W-:Y:S05]  /*7e70*/  BRA `(.L_x_101) ;  /* 0xffffffdc00507947 */ /* 0x000fea000383ffff */
.L_x_104:
[----:B------:R1:W1:Y:S02]  /*7e80*/  SYNCS.PHASECHK.TRANS64.TRYWAIT P1, [R156+URZ+0x150], R5 ;  /* 0x000150059c0075a7 */ /* 0x00026400080211ff */
[----:B-1----:R-:W-:Y:S05]  /*7e90*/  @!P1 NANOSLEEP.SYNCS 0x989680 ;  /* 0x009896800000995d */ /* 0x002fea0003900000 */
[----:B------:R-:W1:Y:S02]  /*7ea0*/  @!P1 SYNCS.PHASECHK.TRANS64 P1, [R156+URZ+0x150], R5 ;  /* 0x000150059c0095a7 */ /* 0x000e6400080210ff */
[----:B-1----:R-:W-:Y:S05]  /*7eb0*/  @!P1 BRA `(.L_x_104) ;  /* 0xfffffffc00f09947 */ /* 0x002fea000383ffff */
[----:B------:R-:W-:Y:S05]  /*7ec0*/  BRA `(.L_x_103) ;  /* 0xffffffdc00947947 */ /* 0x000fea000383ffff */
        .weak           $__internal_0_$__cuda_sm10x_tcgen05_guardrail_trap_col_being_dealloced_not_returned_by_alloc
        .type           $__internal_0_$__cuda_sm10x_tcgen05_guardrail_trap_col_being_dealloced_not_returned_by_alloc,@function
        .size           $__internal_0_$__cuda_sm10x_tcgen05_guardrail_trap_col_being_dealloced_not_returned_by_alloc,($__internal_1_$__cuda_sm10x_tcgen05_guardrail_trap_phase_invalid_during_alloc - $__internal_0_$__cuda_sm10x_tcgen05_guardrail_trap_col_being_dealloced_not_returned_by_alloc)
$__internal_0_$__cuda_sm10x_tcgen05_guardrail_trap_col_being_dealloced_not_returned_by_alloc:
[----:B------:R-:W-:Y:S05]  /*7ed0*/  BPT.TRAP 0x1 ;  /* 0x000000040000795c */ /* 0x000fea0000300000 */
[----:B------:R-:W-:-:S04]  /*7ee0*/  HFMA2 R3, -RZ, RZ, 0, 0 ;  /* 0x00000000ff037431 */ /* 0x000fc800000001ff */
[----:B------:R-:W-:Y:S05]  /*7ef0*/  RET.REL.NODEC R2 `(_ZN7cutlass13device_kernelINS_4gemm6kernel13GemmUniversalIN4cute5tupleIJiiiiEEENS1_10collective13CollectiveMmaINS1_35MainloopSm100TmaUmmaWarpSpecializedILi17ELi2ELi4ENS5_IJNS4_1CILi1EEESB_SB_EEEEENS5_IJNSA_ILi128EEENSA_ILi64EEESF_EEENS_12float_e5m2_tENS5_IJSB_llEEENS_12float_e4m3_tENS5_IJlSB_lEEENS4_8TiledMMAINS4_8MMA_AtomIJNS4_10MMA_TraitsINS4_19SM100_MMA_F8F6F4_SSEJSH_SJ_fSE_SF_NS4_17integral_constantINS4_4UMMA5MajorELSR_1EEENSP_ISR_LSR_0EEENSP_INSQ_7ScaleInELSU_0EEESV_EEEEEENS4_6LayoutISC_NS5_IJNSA_ILi0EEESZ_SZ_EEEEENS5_IJNS4_10UnderscoreES12_S12_EEEEENS4_13SM90_TMA_LOADENS4_14ComposedLayoutINS4_7SwizzleILi3ELi4ELi3EEENS4_18smem_ptr_flag_bitsILi8EEENSY_INS5_IJSE_NSA_ILi8EEEEEENS5_IJSB_SE_EEEEEEEvNS4_8identityES15_NS16_INS17_ILi2ELi4ELi3EEES1A_NSY_INS5_IJS1B_SF_EEENS5_IJSF_SB_EEEEEEEvS1G_EENS_8epilogue10collective18CollectiveEpilogueINS1N_23Sm100TmaWarpSpecializedILi1ELi1ELi64ELb0ELb0EEEJSG_NS5_IJNSY_ISE_SB_EENSY_ISF_SB_EEEEESH_SK_SH_SK_NS1N_6fusion15FusionCallbacksIS1R_NS1V_17LinearCombinationISH_fSH_fLNS_15FloatRoundStyleE2EEESG_S1U_JEEENS4_5SM1004TMEM4LOAD26SM100_TMEM_LOAD_32dp32b64xES15_S1L_NS4_39AutoVectorizingCopyWithAssumedAlignmentILi128EEENS4_14SM90_TMA_STOREES1L_S26_S26_EEEvvEEEEvNT_6ParamsE) ;  /* 0xffffff8002407950 */ /* 0x000fea0003c3ffff */
        .weak           $__internal_1_$__cuda_sm10x_tcgen05_guardrail_trap_phase_invalid_during_alloc
        .type           $__internal_1_$__cuda_sm10x_tcgen05_guardrail_trap_phase_invalid_during_alloc,@function
        .size           $__internal_1_$__cuda_sm10x_tcgen05_guardrail_trap_phase_invalid_during_alloc,($__internal_2_$__cuda_sm10x_tcgen05_guardrail_trap_unallocated_columns_being_dealloced - $__internal_1_$__cuda_sm10x_tcgen05_guardrail_trap_phase_invalid_during_alloc)
$__internal_1_$__cuda_sm10x_tcgen05_guardrail_trap_phase_invalid_during_alloc:
[----:B------:R-:W-:Y:S05]  /*7f00*/  BPT.TRAP 0x1 ;  /* 0x000000040000795c */ /* 0x000fea0000300000 */
[----:B------:R-:W-:-:S04]  /*7f10*/  MOV R3, 0x0 ;  /* 0x0000000000037802 */ /* 0x000fc80000000f00 */
[----:B------:R-:W-:Y:S05]  /*7f20*/  RET.REL.NODEC R2 `(_ZN7cutlass13device_kernelINS_4gemm6kernel13GemmUniversalIN4cute5tupleIJiiiiEEENS1_10collective13CollectiveMmaINS1_35MainloopSm100TmaUmmaWarpSpecializedILi17ELi2ELi4ENS5_IJNS4_1CILi1EEESB_SB_EEEEENS5_IJNSA_ILi128EEENSA_ILi64EEESF_EEENS_12float_e5m2_tENS5_IJSB_llEEENS_12float_e4m3_tENS5_IJlSB_lEEENS4_8TiledMMAINS4_8MMA_AtomIJNS4_10MMA_TraitsINS4_19SM100_MMA_F8F6F4_SSEJSH_SJ_fSE_SF_NS4_17integral_constantINS4_4UMMA5MajorELSR_1EEENSP_ISR_LSR_0EEENSP_INSQ_7ScaleInELSU_0EEESV_EEEEEENS4_6LayoutISC_NS5_IJNSA_ILi0EEESZ_SZ_EEEEENS5_IJNS4_10UnderscoreES12_S12_EEEEENS4_13SM90_TMA_LOADENS4_14ComposedLayoutINS4_7SwizzleILi3ELi4ELi3EEENS4_18smem_ptr_flag_bitsILi8EEENSY_INS5_IJSE_NSA_ILi8EEEEEENS5_IJSB_SE_EEEEEEEvNS4_8identityES15_NS16_INS17_ILi2ELi4ELi3EEES1A_NSY_INS5_IJS1B_SF_EEENS5_IJSF_SB_EEEEEEEvS1G_EENS_8epilogue10collective18CollectiveEpilogueINS1N_23Sm100TmaWarpSpecializedILi1ELi1ELi64ELb0ELb0EEEJSG_NS5_IJNSY_ISE_SB_EENSY_ISF_SB_EEEEESH_SK_SH_SK_NS1N_6fusion15FusionCallbacksIS1R_NS1V_17LinearCombinationISH_fSH_fLNS_15FloatRoundStyleE2EEESG_S1U_JEEENS4_5SM1004TMEM4LOAD26SM100_TMEM_LOAD_32dp32b64xES15_S1L_NS4_39AutoVectorizingCopyWithAssumedAlignmentILi128EEENS4_14SM90_TMA_STOREES1L_S26_S26_EEEvvEEEEvNT_6ParamsE) ;  /* 0xffffff8002347950 */ /* 0x000fea0003c3ffff */
        .weak           $__internal_2_$__cuda_sm10x_tcgen05_guardrail_trap_unallocated_columns_being_dealloced
        .type           $__internal_2_$__cuda_sm10x_tcgen05_guardrail_trap_unallocated_columns_being_dealloced,@function
        .size           $__internal_2_$__cuda_sm10x_tcgen05_guardrail_trap_unallocated_columns_being_dealloced,(.L_x_168 - $__internal_2_$__cuda_sm10x_tcgen05_guardrail_trap_unallocated_columns_being_dealloced)
$__internal_2_$__cuda_sm10x_tcgen05_guardrail_trap_unallocated_columns_being_dealloced:
[----:B------:R-:W-:Y:S05]  /*7f30*/  BPT.TRAP 0x1 ;  /* 0x000000040000795c */ /* 0x000fea0000300000 */
[----:B------:R-:W-:-:S04]  /*7f40*/  HFMA2 R3, -RZ, RZ, 0, 0 ;  /* 0x00000000ff037431 */ /* 0x000fc800000001ff */
[----:B------:R-:W-:Y:S05]  /*7f50*/  RET.REL.NODEC R2 `(_ZN7cutlass13device_kernelINS_4gemm6kernel13GemmUniversalIN4cute5tupleIJiiiiEEENS1_10collective13CollectiveMmaINS1_35MainloopSm100TmaUmmaWarpSpecializedILi17ELi2ELi4ENS5_IJNS4_1CILi1EEESB_SB_EEEEENS5_IJNSA_ILi128EEENSA_ILi64EEESF_EEENS_12float_e5m2_tENS5_IJSB_llEEENS_12float_e4m3_tENS5_IJlSB_lEEENS4_8TiledMMAINS4_8MMA_AtomIJNS4_10MMA_TraitsINS4_19SM100_MMA_F8F6F4_SSEJSH_SJ_fSE_SF_NS4_17integral_constantINS4_4UMMA5MajorELSR_1EEENSP_ISR_LSR_0EEENSP_INSQ_7ScaleInELSU_0EEESV_EEEEEENS4_6LayoutISC_NS5_IJNSA_ILi0EEESZ_SZ_EEEEENS5_IJNS4_10UnderscoreES12_S12_EEEEENS4_13SM90_TMA_LOADENS4_14ComposedLayoutINS4_7SwizzleILi3ELi4ELi3EEENS4_18smem_ptr_flag_bitsILi8EEENSY_INS5_IJSE_NSA_ILi8EEEEEENS5_IJSB_SE_EEEEEEEvNS4_8identityES15_NS16_INS17_ILi2ELi4ELi3EEES1A_NSY_INS5_IJS1B_SF_EEENS5_IJSF_SB_EEEEEEEvS1G_EENS_8epilogue10collective18CollectiveEpilogueINS1N_23Sm100TmaWarpSpecializedILi1ELi1ELi64ELb0ELb0EEEJSG_NS5_IJNSY_ISE_SB_EENSY_ISF_SB_EEEEESH_SK_SH_SK_NS1N_6fusion15FusionCallbacksIS1R_NS1V_17LinearCombinationISH_fSH_fLNS_15FloatRoundStyleE2EEESG_S1U_JEEENS4_5SM1004TMEM4LOAD26SM100_TMEM_LOAD_32dp32b64xES15_S1L_NS4_39AutoVectorizingCopyWithAssumedAlignmentILi128EEENS4_14SM90_TMA_STOREES1L_S26_S26_EEEvvEEEEvNT_6ParamsE) ;  /* 0xffffff8002287950 */ /* 0x000fea0003c3ffff */
.L_x_167:
[----:B------:R-:W-:-:S00]  /*7f60*/  BRA `(.L_x_167) ;  /* 0xfffffffc00fc7947 */ /* 0x000fc0000383ffff */
[----:B------:R-:W-:-:S00]  /*7f70*/  NOP ;  /* 0x0000000000007918 */ /* 0x000fc00000000000 */
        /* <DEDUP_REMOVED lines=8> */
.L_x_168:


//--------------------- .nv.global.init           --------------------------
	.section	.nv.global.init,"aw",@progbits
.nv.global.init:
	.type		$str$27,@object
	.size		$str$27,($str$28 - $str$27)
$str$27:
        /*0000*/ 	.byte	0x28, 0x61, 0x64, 0x64, 0x72, 0x65, 0x73, 0x73, 0x20, 0x26, 0x20, 0x6d, 0x61, 0x73, 0x6b, 0x29
        /*0010*/ 	.byte	0x20, 0x3d, 0x3d, 0x20, 0x30, 0x00
	.type		$str$28,@object
	.size		$str$28,($str$26 - $str$28)
$str$28:
        /*0016*/ 	.byte	0x2f, 0x74, 0x6d, 0x70, 0x2f, 0x63, 0x75, 0x74, 0x6c, 0x61, 0x73, 0x73, 0x5f, 0x73, 0x77, 0x65
        /*0026*/ 	.byte	0x65, 0x70, 0x5f, 0x73, 0x72, 0x63, 0x2f, 0x69, 0x6e, 0x63, 0x6c, 0x75, 0x64, 0x65, 0x2f, 0x63
        /*0036*/ 	.byte	0x75, 0x74, 0x65, 0x2f, 0x70, 0x6f, 0x69, 0x6e, 0x74, 0x65, 0x72, 0x5f, 0x66, 0x6c, 0x61, 0x67
        /*0046*/ 	.byte	0x67, 0x65, 0x64, 0x2e, 0x68, 0x70, 0x70, 0x00
	.type		$str$26,@object
	.size		$str$26,($str$25 - $str$26)
$str$26:
        /*004e*/ 	.byte	0x2f, 0x74, 0x6d, 0x70, 0x2f, 0x63, 0x75, 0x74, 0x6c, 0x61, 0x73, 0x73, 0x5f, 0x73, 0x77, 0x65
        /*005e*/ 	.byte	0x65, 0x70, 0x5f, 0x73, 0x72, 0x63, 0x2f, 0x69, 0x6e, 0x63, 0x6c, 0x75, 0x64, 0x65, 0x2f, 0x63
        /*006e*/ 	.byte	0x75, 0x74, 0x65, 0x2f, 0x61, 0x74, 0x6f, 0x6d, 0x2f, 0x63, 0x6f, 0x70, 0x79, 0x5f, 0x74, 0x72
        /*007e*/ 	.byte	0x61, 0x69, 0x74, 0x73, 0x5f, 0x73, 0x6d, 0x31, 0x30, 0x30, 0x2e, 0x68, 0x70, 0x70, 0x00
	.type		$str$25,@object
	.size		$str$25,(__unnamed_1 - $str$25)
$str$25:
        /*008d*/ 	.byte	0x28, 0x28, 0x75, 0x69, 0x6e, 0x74, 0x33, 0x32, 0x5f, 0x74, 0x28, 0x74, 0x68, 0x72, 0x65, 0x61
        /*009d*/ 	.byte	0x64, 0x49, 0x64, 0x78, 0x2e, 0x78, 0x29, 0x20, 0x2f, 0x20, 0x33, 0x32, 0x29, 0x20, 0x25, 0x20
        /*00ad*/ 	.byte	0x34, 0x29, 0x20, 0x3d, 0x3d, 0x20, 0x28, 0x28, 0x28, 0x74, 0x6d, 0x65, 0x6d, 0x5f, 0x61, 0x64
        /*00bd*/ 	.byte	0x64, 0x72, 0x20, 0x3e, 0x3e, 0x20, 0x31, 0x36, 0x29, 0x20, 0x2f, 0x20, 0x33, 0x32, 0x29, 0x20
        /*00cd*/ 	.byte	0x25, 0x20, 0x34, 0x29, 0x00
	.type		__unnamed_1,@object
	.size		__unnamed_1,(__unnamed_2 - __unnamed_1)
__unnamed_1:
        /*00d2*/ 	.byte	0x61, 0x75, 0x74, 0x6f, 0x20, 0x63, 0x75, 0x74, 0x65, 0x3a, 0x3a, 0x61, 0x73, 0x5f, 0x70, 0x6f
        /* <DEDUP_REMOVED lines=24> */
        /*0262*/ 	.byte	0x43, 0x3c, 0x38, 0x31, 0x39, 0x32, 0x3e, 0x3e, 0x3e, 0x3e, 0x5d, 0x00
	.type		__unnamed_2,@object
	.size		__unnamed_2,(.L_2 - __unnamed_2)
__unnamed_2:
        /* <DEDUP_REMOVED lines=42> */
        /*050e*/ 	.byte	0x3e, 0x3e, 0x3e, 0x3e, 0x5d, 0x00
.L_2:


//--------------------- .nv.shared._ZN7cutlass13device_kernelINS_4gemm6kernel13GemmUniversalIN4cute5tupleIJiiiiEEENS1_10collective13CollectiveMmaINS1_35MainloopSm100TmaUmmaWarpSpecializedILi17ELi2ELi4ENS5_IJNS4_1CILi1EEESB_SB_EEEEENS5_IJNSA_ILi128EEENSA_ILi64EEESF_EEENS_12float_e5m2_tENS5_IJSB_llEEENS_12float_e4m3_tENS5_IJlSB_lEEENS4_8TiledMMAINS4_8MMA_AtomIJNS4_10MMA_TraitsINS4_19SM100_MMA_F8F6F4_SSEJSH_SJ_fSE_SF_NS4_17integral_constantINS4_4UMMA5MajorELSR_1EEENSP_ISR_LSR_0EEENSP_INSQ_7ScaleInELSU_0EEESV_EEEEEENS4_6LayoutISC_NS5_IJNSA_ILi0EEESZ_SZ_EEEEENS5_IJNS4_10UnderscoreES12_S12_EEEEENS4_13SM90_TMA_LOADENS4_14ComposedLayoutINS4_7SwizzleILi3ELi4ELi3EEENS4_18smem_ptr_flag_bitsILi8EEENSY_INS5_IJSE_NSA_ILi8EEEEEENS5_IJSB_SE_EEEEEEEvNS4_8identityES15_NS16_INS17_ILi2ELi4ELi3EEES1A_NSY_INS5_IJS1B_SF_EEENS5_IJSF_SB_EEEEEEEvS1G_EENS_8epilogue10collective18CollectiveEpilogueINS1N_23Sm100TmaWarpSpecializedILi1ELi1ELi64ELb0ELb0EEEJSG_NS5_IJNSY_ISE_SB_EENSY_ISF_SB_EEEEESH_SK_SH_SK_NS1N_6fusion15FusionCallbacksIS1R_NS1V_17LinearCombinationISH_fSH_fLNS_15FloatRoundStyleE2EEESG_S1U_JEEENS4_5SM1004TMEM4LOAD26SM100_TMEM_LOAD_32dp32b64xES15_S1L_NS4_39AutoVectorizingCopyWithAssumedAlignmentILi128EEENS4_14SM90_TMA_STOREES1L_S26_S26_EEEvvEEEEvNT_6ParamsE --------------------------
	.section	.nv.shared._ZN7cutlass13device_kernelINS_4gemm6kernel13GemmUniversalIN4cute5tupleIJiiiiEEENS1_10collective13CollectiveMmaINS1_35MainloopSm100TmaUmmaWarpSpecializedILi17ELi2ELi4ENS5_IJNS4_1CILi1EEESB_SB_EEEEENS5_IJNSA_ILi128EEENSA_ILi64EEESF_EEENS_12float_e5m2_tENS5_IJSB_llEEENS_12float_e4m3_tENS5_IJlSB_lEEENS4_8TiledMMAINS4_8MMA_AtomIJNS4_10MMA_TraitsINS4_19SM100_MMA_F8F6F4_SSEJSH_SJ_fSE_SF_NS4_17integral_constantINS4_4UMMA5MajorELSR_1EEENSP_ISR_LSR_0EEENSP_INSQ_7ScaleInELSU_0EEESV_EEEEEENS4_6LayoutISC_NS5_IJNSA_ILi0EEESZ_SZ_EEEEENS5_IJNS4_10UnderscoreES12_S12_EEEEENS4_13SM90_TMA_LOADENS4_14ComposedLayoutINS4_7SwizzleILi3ELi4ELi3EEENS4_18smem_ptr_flag_bitsILi8EEENSY_INS5_IJSE_NSA_ILi8EEEEEENS5_IJSB_SE_EEEEEEEvNS4_8identityES15_NS16_INS17_ILi2ELi4ELi3EEES1A_NSY_INS5_IJS1B_SF_EEENS5_IJSF_SB_EEEEEEEvS1G_EENS_8epilogue10collective18CollectiveEpilogueINS1N_23Sm100TmaWarpSpecializedILi1ELi1ELi64ELb0ELb0EEEJSG_NS5_IJNSY_ISE_SB_EENSY_ISF_SB_EEEEESH_SK_SH_SK_NS1N_6fusion15FusionCallbacksIS1R_NS1V_17LinearCombinationISH_fSH_fLNS_15FloatRoundStyleE2EEESG_S1U_JEEENS4_5SM1004TMEM4LOAD26SM100_TMEM_LOAD_32dp32b64xES15_S1L_NS4_39AutoVectorizingCopyWithAssumedAlignmentILi128EEENS4_14SM90_TMA_STOREES1L_S26_S26_EEEvvEEEEvNT_6ParamsE,"aw",@nobits
	.sectionflags	@""
	.align	16
	.zero		1024


//--------------------- .nv.shared.reserved.0     --------------------------
	.section	.nv.shared.reserved.0,"aw",@nobits
	.weak		__nv_reservedSMEM_offset_0_alias
	.size		__nv_reservedSMEM_offset_0_alias, 0, 64
	.other		__nv_reservedSMEM_offset_0_alias,@"STO_CUDA_RESERVED_SHARED STV_DEFAULT"
__nv_reservedSMEM_offset_0_alias:
	.zero		0
.nv.shared.reserved.0:
	.zero		64
	.weak		__nv_reservedSMEM_tcgen05_partition
	.type		__nv_reservedSMEM_tcgen05_partition,@object
	.size		__nv_reservedSMEM_tcgen05_partition,(.L_0 - __nv_reservedSMEM_tcgen05_partition)
__nv_reservedSMEM_tcgen05_partition:
	.zero		32
.L_0:


//--------------------- .nv.global                --------------------------
	.section	.nv.global,"aw",@nobits
.nv.global:
	.type		_ZN40_INTERNAL_aacb1b3b_4_k_cu_49ab8d43_167644cute1_E,@object
	.size		_ZN40_INTERNAL_aacb1b3b_4_k_cu_49ab8d43_167644cute1_E,(_ZN40_INTERNAL_aacb1b3b_4_k_cu_49ab8d43_167644cuda3std3__45__cpo6cbeginE - _ZN40_INTERNAL_aacb1b3b_4_k_cu_49ab8d43_167644cute1_E)
_ZN40_INTERNAL_aacb1b3b_4_k_cu_49ab8d43_167644cute1_E:
	.zero		1
	.type		_ZN40_INTERNAL_aacb1b3b_4_k_cu_49ab8d43_167644cuda3std3__45__cpo6cbeginE,@object
	.size		_ZN40_INTERNAL_aacb1b3b_4_k_cu_49ab8d43_167644cuda3std3__45__cpo6cbeginE,(_ZN40_INTERNAL_aacb1b3b_4_k_cu_49ab8d43_167644cuda3std3__48in_placeE - _ZN40_INTERNAL_aacb1b3b_4_k_cu_49ab8d43_167644cuda3std3__45__cpo6cbeginE)
_ZN40_INTERNAL_aacb1b3b_4_k_cu_49ab8d43_167644cuda3std3__45__cpo6cbeginE:
	.zero		1
	.type		_ZN40_INTERNAL_aacb1b3b_4_k_cu_49ab8d43_167644cuda3std3__48in_placeE,@object
	.size		_ZN40_INTERNAL_aacb1b3b_4_k_cu_49ab8d43_167644cuda3std3__48in_placeE,(_ZN40_INTERNAL_aacb1b3b_4_k_cu_49ab8d43_167644cuda3std6ranges3__45__cpo9iter_moveE - _ZN40_INTERNAL_aacb1b3b_4_k_cu_49ab8d43_167644cuda3std3__48in_placeE)
_ZN40_INTERNAL_aacb1b3b_4_k_cu_49ab8d43_167644cuda3std3__48in_placeE:
	.zero		1
	.type		_ZN40_INTERNAL_aacb1b3b_4_k_cu_49ab8d43_167644cuda3std6ranges3__45__cpo9iter_moveE,@object
	.size		_ZN40_INTERNAL_aacb1b3b_4_k_cu_49ab8d43_167644cuda3std6ranges3__45__cpo9iter_moveE,(_ZN40_INTERNAL_aacb1b3b_4_k_cu_49ab8d43_167644cuda3std3__45__cpo5beginE - _ZN40_INTERNAL_aacb1b3b_4_k_cu_49ab8d43_167644cuda3std6ranges3__45__cpo9iter_moveE)
_ZN40_INTERNAL_aacb1b3b_4_k_cu_49ab8d43_167644cuda3std6ranges3__45__cpo9iter_moveE:
	.zero		1
	.type		_ZN40_INTERNAL_aacb1b3b_4_k_cu_49ab8d43_167644cuda3std3__45__cpo5beginE,@object
	.size		_ZN40_INTERNAL_aacb1b3b_4_k_cu_49ab8d43_167644cuda3std3__45__cpo5beginE,(_ZN40_INTERNAL_aacb1b3b_4_k_cu_49ab8d43_167644cuda3std3__442_GLOBAL__N__aacb1b3b_4_k_cu_49ab8d43_167646ignoreE - _ZN40_INTERNAL_aacb1b3b_4_k_cu_49ab8d43_167644cuda3std3__45__cpo5beginE)
_ZN40_INTERNAL_aacb1b3b_4_k_cu_49ab8d43_167644cuda3std3__45__cpo5beginE:
	.zero		1
	.type		_ZN40_INTERNAL_aacb1b3b_4_k_cu_49ab8d43_167644cuda3std3__442_GLOBAL__N__aacb1b3b_4_k_cu_49ab8d43_167646ignoreE,@object
	.size		_ZN40_INTERNAL_aacb1b3b_4_k_cu_49ab8d43_167644cuda3std3__442_GLOBAL__N__aacb1b3b_4_k_cu_49ab8d43_167646ignoreE,(_ZN40_INTERNAL_aacb1b3b_4_k_cu_49ab8d43_167644cute7productE - _ZN40_INTERNAL_aacb1b3b_4_k_cu_49ab8d43_167644cuda3std3__442_GLOBAL__N__aacb1b3b_4_k_cu_49ab8d43_167646ignoreE)
_ZN40_INTERNAL_aacb1b3b_4_k_cu_49ab8d43_167644cuda3std3__442_GLOBAL__N__aacb1b3b_4_k_cu_49ab8d43_167646ignoreE:
	.zero		1
	.type		_ZN40_INTERNAL_aacb1b3b_4_k_cu_49ab8d43_167644cute7productE,@object
	.size		_ZN40_INTERNAL_aacb1b3b_4_k_cu_49ab8d43_167644cute7productE,(_ZN40_INTERNAL_aacb1b3b_4_k_cu_49ab8d43_167644cuda3std3__45__cpo3endE - _ZN40_INTERNAL_aacb1b3b_4_k_cu_49ab8d43_167644cute7productE)
_ZN40_INTERNAL_aacb1b3b_4_k_cu_49ab8d43_167644cute7productE:
	.zero		1
	.type		_ZN40_INTERNAL_aacb1b3b_4_k_cu_49ab8d43_167644cuda3std3__45__cpo3endE,@object
	.size		_ZN40_INTERNAL_aacb1b3b_4_k_cu_49ab8d43_167644cuda3std3__45__cpo3endE,(_ZN40_INTERNAL_aacb1b3b_4_k_cu_49ab8d43_167644cuda3std3__419piecewise_constructE - _ZN40_INTERNAL_aacb1b3b_4_k_cu_49ab8d43_167644cuda3std3__45__cpo3endE)
_ZN40_INTERNAL_aacb1b3b_4_k_cu_49ab8d43_167644cuda3std3__45__cpo3endE:
	.zero		1
	.type		_ZN40_INTERNAL_aacb1b3b_4_k_cu_49ab8d43_167644cuda3std3__419piecewise_constructE,@object
	.size		_ZN40_INTERNAL_aacb1b3b_4_k_cu_49ab8d43_167644cuda3std3__419piecewise_constructE,(_ZN40_INTERNAL_aacb1b3b_4_k_cu_49ab8d43_167644cuda3std3__45__cpo4cendE - _ZN40_INTERNAL_aacb1b3b_4_k_cu_49ab8d43_167644cuda3std3__419piecewise_constructE)
_ZN40_INTERNAL_aacb1b3b_4_k_cu_49ab8d43_167644cuda3std3__419piecewise_constructE:
	.zero		1
	.type		_ZN40_INTERNAL_aacb1b3b_4_k_cu_49ab8d43_167644cuda3std3__45__cpo4cendE,@object
	.size		_ZN40_INTERNAL_aacb1b3b_4_k_cu_49ab8d43_167644cuda3std3__45__cpo4cendE,(_ZN40_INTERNAL_aacb1b3b_4_k_cu_49ab8d43_167644cuda3std6ranges3__45__cpo4swapE - _ZN40_INTERNAL_aacb1b3b_4_k_cu_49ab8d43_167644cuda3std3__45__cpo4cendE)
_ZN40_INTERNAL_aacb1b3b_4_k_cu_49ab8d43_167644cuda3std3__45__cpo4cendE:
	.zero		1
	.type		_ZN40_INTERNAL_aacb1b3b_4_k_cu_49ab8d43_167644cuda3std6ranges3__45__cpo4swapE,@object
	.size		_ZN40_INTERNAL_aacb1b3b_4_k_cu_49ab8d43_167644cuda3std6ranges3__45__cpo4swapE,(.L_10 - _ZN40_INTERNAL_aacb1b3b_4_k_cu_49ab8d43_167644cuda3std6ranges3__45__cpo4swapE)
_ZN40_INTERNAL_aacb1b3b_4_k_cu_49ab8d43_167644cuda3std6ranges3__45__cpo4swapE:
	.zero		1
.L_10:


//--------------------- .nv.constant0._ZN7cutlass13device_kernelINS_4gemm6kernel13GemmUniversalIN4cute5tupleIJiiiiEEENS1_10collective13CollectiveMmaINS1_35MainloopSm100TmaUmmaWarpSpecializedILi17ELi2ELi4ENS5_IJNS4_1CILi1EEESB_SB_EEEEENS5_IJNSA_ILi128EEENSA_ILi64EEESF_EEENS_12float_e5m2_tENS5_IJSB_llEEENS_12float_e4m3_tENS5_IJlSB_lEEENS4_8TiledMMAINS4_8MMA_AtomIJNS4_10MMA_TraitsINS4_19SM100_MMA_F8F6F4_SSEJSH_SJ_fSE_SF_NS4_17integral_constantINS4_4UMMA5MajorELSR_1EEENSP_ISR_LSR_0EEENSP_INSQ_7ScaleInELSU_0EEESV_EEEEEENS4_6LayoutISC_NS5_IJNSA_ILi0EEESZ_SZ_EEEEENS5_IJNS4_10UnderscoreES12_S12_EEEEENS4_13SM90_TMA_LOADENS4_14ComposedLayoutINS4_7SwizzleILi3ELi4ELi3EEENS4_18smem_ptr_flag_bitsILi8EEENSY_INS5_IJSE_NSA_ILi8EEEEEENS5_IJSB_SE_EEEEEEEvNS4_8identityES15_NS16_INS17_ILi2ELi4ELi3EEES1A_NSY_INS5_IJS1B_SF_EEENS5_IJSF_SB_EEEEEEEvS1G_EENS_8epilogue10collective18CollectiveEpilogueINS1N_23Sm100TmaWarpSpecializedILi1ELi1ELi64ELb0ELb0EEEJSG_NS5_IJNSY_ISE_SB_EENSY_ISF_SB_EEEEESH_SK_SH_SK_NS1N_6fusion15FusionCallbacksIS1R_NS1V_17LinearCombinationISH_fSH_fLNS_15FloatRoundStyleE2EEESG_S1U_JEEENS4_5SM1004TMEM4LOAD26SM100_TMEM_LOAD_32dp32b64xES15_S1L_NS4_39AutoVectorizingCopyWithAssumedAlignmentILi128EEENS4_14SM90_TMA_STOREES1L_S26_S26_EEEvvEEEEvNT_6ParamsE --------------------------
	.section	.nv.constant0._ZN7cutlass13device_kernelINS_4gemm6kernel13GemmUniversalIN4cute5tupleIJiiiiEEENS1_10collective13CollectiveMmaINS1_35MainloopSm100TmaUmmaWarpSpecializedILi17ELi2ELi4ENS5_IJNS4_1CILi1EEESB_SB_EEEEENS5_IJNSA_ILi128EEENSA_ILi64EEESF_EEENS_12float_e5m2_tENS5_IJSB_llEEENS_12float_e4m3_tENS5_IJlSB_lEEENS4_8TiledMMAINS4_8MMA_AtomIJNS4_10MMA_TraitsINS4_19SM100_MMA_F8F6F4_SSEJSH_SJ_fSE_SF_NS4_17integral_constantINS4_4UMMA5MajorELSR_1EEENSP_ISR_LSR_0EEENSP_INSQ_7ScaleInELSU_0EEESV_EEEEEENS4_6LayoutISC_NS5_IJNSA_ILi0EEESZ_SZ_EEEEENS5_IJNS4_10UnderscoreES12_S12_EEEEENS4_13SM90_TMA_LOADENS4_14ComposedLayoutINS4_7SwizzleILi3ELi4ELi3EEENS4_18smem_ptr_flag_bitsILi8EEENSY_INS5_IJSE_NSA_ILi8EEEEEENS5_IJSB_SE_EEEEEEEvNS4_8identityES15_NS16_INS17_ILi2ELi4ELi3EEES1A_NSY_INS5_IJS1B_SF_EEENS5_IJSF_SB_EEEEEEEvS1G_EENS_8epilogue10collective18CollectiveEpilogueINS1N_23Sm100TmaWarpSpecializedILi1ELi1ELi64ELb0ELb0EEEJSG_NS5_IJNSY_ISE_SB_EENSY_ISF_SB_EEEEESH_SK_SH_SK_NS1N_6fusion15FusionCallbacksIS1R_NS1V_17LinearCombinationISH_fSH_fLNS_15FloatRoundStyleE2EEESG_S1U_JEEENS4_5SM1004TMEM4LOAD26SM100_TMEM_LOAD_32dp32b64xES15_S1L_NS4_39AutoVectorizingCopyWithAssumedAlignmentILi128EEENS4_14SM90_TMA_STOREES1L_S26_S26_EEEvvEEEEvNT_6ParamsE,"a",@progbits
	.sectionflags	@""
	.align	4
.nv.constant0._ZN7cutlass13device_kernelINS_4gemm6kernel13GemmUniversalIN4cute5tupleIJiiiiEEENS1_10collective13CollectiveMmaINS1_35MainloopSm100TmaUmmaWarpSpecializedILi17ELi2ELi4ENS5_IJNS4_1CILi1EEESB_SB_EEEEENS5_IJNSA_ILi128EEENSA_ILi64EEESF_EEENS_12float_e5m2_tENS5_IJSB_llEEENS_12float_e4m3_tENS5_IJlSB_lEEENS4_8TiledMMAINS4_8MMA_AtomIJNS4_10MMA_TraitsINS4_19SM100_MMA_F8F6F4_SSEJSH_SJ_fSE_SF_NS4_17integral_constantINS4_4UMMA5MajorELSR_1EEENSP_ISR_LSR_0EEENSP_INSQ_7ScaleInELSU_0EEESV_EEEEEENS4_6LayoutISC_NS5_IJNSA_ILi0EEESZ_SZ_EEEEENS5_IJNS4_10UnderscoreES12_S12_EEEEENS4_13SM90_TMA_LOADENS4_14ComposedLayoutINS4_7SwizzleILi3ELi4ELi3EEENS4_18smem_ptr_flag_bitsILi8EEENSY_INS5_IJSE_NSA_ILi8EEEEEENS5_IJSB_SE_EEEEEEEvNS4_8identityES15_NS16_INS17_ILi2ELi4ELi3EEES1A_NSY_INS5_IJS1B_SF_EEENS5_IJSF_SB_EEEEEEEvS1G_EENS_8epilogue10collective18CollectiveEpilogueINS1N_23Sm100TmaWarpSpecializedILi1ELi1ELi64ELb0ELb0EEEJSG_NS5_IJNSY_ISE_SB_EENSY_ISF_SB_EEEEESH_SK_SH_SK_NS1N_6fusion15FusionCallbacksIS1R_NS1V_17LinearCombinationISH_fSH_fLNS_15FloatRoundStyleE2EEESG_S1U_JEEENS4_5SM1004TMEM4LOAD26SM100_TMEM_LOAD_32dp32b64xES15_S1L_NS4_39AutoVectorizingCopyWithAssumedAlignmentILi128EEENS4_14SM90_TMA_STOREES1L_S26_S26_EEEvvEEEEvNT_6ParamsE:
	.zero		2944


//--------------------- SYMBOLS --------------------------

	.type		.nv.reservedSmem.offset0,@object
	.size		.nv.reservedSmem.offset0,0x4
	.type		.nv.reservedSmem.cap,@object
	.size		.nv.reservedSmem.cap,0x4
	.type		__assertfail,@function
